	.headerflags	@"EF_CUDA_TEXMODE_UNIFIED EF_CUDA_64BIT_ADDRESS EF_CUDA_SM86 EF_CUDA_VIRTUAL_SM(EF_CUDA_SM86)"
	.elftype	@"ET_EXEC"


//--------------------- .nv.info                  --------------------------
	.section	.nv.info,"",@"SHT_CUDA_INFO"
	.align	4


	//----- nvinfo : EIATTR_REGCOUNT
	.align		4
        /*0000*/ 	.byte	0x04, 0x2f
        /*0002*/ 	.short	(.L_1 - .L_0)
	.align		4
.L_0:
        /*0004*/ 	.word	index@(triton_mm)
        /*0008*/ 	.word	0x000000ff


	//----- nvinfo : EIATTR_MAX_STACK_SIZE
	.align		4
.L_1:
        /*000c*/ 	.byte	0x04, 0x23
        /*000e*/ 	.short	(.L_3 - .L_2)
	.align		4
.L_2:
        /*0010*/ 	.word	index@(triton_mm)
        /*0014*/ 	.word	0x00000000


	//----- nvinfo : EIATTR_MIN_STACK_SIZE
	.align		4
.L_3:
        /*0018*/ 	.byte	0x04, 0x12
        /*001a*/ 	.short	(.L_5 - .L_4)
	.align		4
.L_4:
        /*001c*/ 	.word	index@(triton_mm)
        /*0020*/ 	.word	0x000002e0


	//----- nvinfo : EIATTR_FRAME_SIZE
	.align		4
.L_5:
        /*0024*/ 	.byte	0x04, 0x11
        /*0026*/ 	.short	(.L_7 - .L_6)
	.align		4
.L_6:
        /*0028*/ 	.word	index@(triton_mm)
        /*002c*/ 	.word	0x000002e0
.L_7:


//--------------------- .nv.info.triton_mm        --------------------------
	.section	.nv.info.triton_mm,"",@"SHT_CUDA_INFO"
	.align	4


	//----- nvinfo : EIATTR_CUDA_API_VERSION
	.align		4
        /*0000*/ 	.byte	0x04, 0x37
        /*0002*/ 	.short	(.L_9 - .L_8)
.L_8:
        /*0004*/ 	.word	0x0000007b


	//----- nvinfo : EIATTR_SW2861232_WAR
	.align		4
.L_9:
        /*0008*/ 	.byte	0x01, 0x35
	.zero		2


	//----- nvinfo : EIATTR_PARAM_CBANK
	.align		4
        /*000c*/ 	.byte	0x04, 0x0a
        /*000e*/ 	.short	(.L_11 - .L_10)
	.align		4
.L_10:
        /*0010*/ 	.word	index@(.nv.constant0.triton_mm)
        /*0014*/ 	.short	0x0160
        /*0016*/ 	.short	0x001c


	//----- nvinfo : EIATTR_CBANK_PARAM_SIZE
	.align		4
.L_11:
        /*0018*/ 	.byte	0x03, 0x19
        /*001a*/ 	.short	0x001c


	//----- nvinfo : EIATTR_KPARAM_INFO
	.align		4
        /*001c*/ 	.byte	0x04, 0x17
        /*001e*/ 	.short	(.L_13 - .L_12)
.L_12:
        /*0020*/ 	.word	0x00000000
        /*0024*/ 	.short	0x0003
        /*0026*/ 	.short	0x0018
        /*0028*/ 	.byte	0x00, 0xf0, 0x11, 0x00


	//----- nvinfo : EIATTR_KPARAM_INFO
	.align		4
.L_13:
        /*002c*/ 	.byte	0x04, 0x17
        /*002e*/ 	.short	(.L_15 - .L_14)
.L_14:
        /*0030*/ 	.word	0x00000000
        /*0034*/ 	.short	0x0002
        /*0036*/ 	.short	0x0010
        /*0038*/ 	.byte	0x00, 0xf0, 0x21, 0x00


	//----- nvinfo : EIATTR_KPARAM_INFO
	.align		4
.L_15:
        /*003c*/ 	.byte	0x04, 0x17
        /*003e*/ 	.short	(.L_17 - .L_16)
.L_16:
        /*0040*/ 	.word	0x00000000
        /*0044*/ 	.short	0x0001
        /*0046*/ 	.short	0x0008
        /*0048*/ 	.byte	0x00, 0xf0, 0x21, 0x00


	//----- nvinfo : EIATTR_KPARAM_INFO
	.align		4
.L_17:
        /*004c*/ 	.byte	0x04, 0x17
        /*004e*/ 	.short	(.L_19 - .L_18)
.L_18:
        /*0050*/ 	.word	0x00000000
        /*0054*/ 	.short	0x0000
        /*0056*/ 	.short	0x0000
        /*0058*/ 	.byte	0x00, 0xf0, 0x21, 0x00


	//----- nvinfo : EIATTR_MAXREG_COUNT
	.align		4
.L_19:
        /*005c*/ 	.byte	0x03, 0x1b
        /*005e*/ 	.short	0x00ff


	//----- nvinfo : EIATTR_EXIT_INSTR_OFFSETS
	.align		4
        /*0060*/ 	.byte	0x04, 0x1c
        /*0062*/ 	.short	(.L_21 - .L_20)


	//   ....[0]....
.L_20:
        /*0064*/ 	.word	0x00000050


	//   ....[1]....
        /*0068*/ 	.word	0x00027f70


	//   ....[2]....
        /*006c*/ 	.word	0x00027fc0


	//----- nvinfo : EIATTR_MAX_THREADS
	.align		4
.L_21:
        /*0070*/ 	.byte	0x04, 0x05
        /*0072*/ 	.short	(.L_23 - .L_22)
.L_22:
        /*0074*/ 	.word	0x00000080
        /*0078*/ 	.word	0x00000001
        /*007c*/ 	.word	0x00000001
.L_23:


//--------------------- .nv.rel.action            --------------------------
	.section	.nv.rel.action,"",@"SHT_CUDA_RELOCINFO"
	.align	8
	.sectionentsize	8
        /*0000*/ 	.byte	0x73, 0x00, 0x00, 0x00, 0x00, 0x00, 0x00, 0x00, 0x00, 0x00, 0x00, 0x11, 0x25, 0x00, 0x05, 0x36


//--------------------- .nv.constant0.triton_mm   --------------------------
	.section	.nv.constant0.triton_mm,"a",@progbits
	.align	4
.nv.constant0.triton_mm:
	.zero		380


//--------------------- .text.triton_mm           --------------------------
	.section	.text.triton_mm,"ax",@progbits
	.sectionflags	@"SHF_BARRIERS=1"
	.sectioninfo	@"SHI_REGISTERS=255"
	.align	128
        .global         triton_mm
        .type           triton_mm,@function
        .size           triton_mm,(.L_x_3 - triton_mm)
        .other          triton_mm,@"STO_CUDA_ENTRY STV_DEFAULT"
triton_mm:
.text.triton_mm:
[----:B------:R-:W-:-:S02]  /*0000*/  MOV R1, c[0x0][0x28] ;  /* 0x00000a0000017a02 */ /* 0x000fc40000000f00 */
[----:B------:R-:W-:Y:S02]  /*0010*/  MOV R2, c[0x0][0x178] ;  /* 0x00005e0000027a02 */ /* 0x000fe40000000f00 */
[----:B------:R-:W-:-:S03]  /*0020*/  IADD3 R1, R1, -0x2e0, RZ ;  /* 0xfffffd2001017810 */ /* 0x000fc60007ffe0ff */
[----:B------:R-:W-:-:S05]  /*0030*/  IMAD R0, R2, 0x1900, RZ ;  /* 0x0000190002007824 */ /* 0x000fca00078e02ff */
[----:B------:R-:W-:-:S13]  /*0040*/  ISETP.NE.AND P0, PT, R0, RZ, PT ;  /* 0x000000ff0000720c */ /* 0x000fda0003f05270 */
[----:B------:R-:W-:Y:S05]  /*0050*/  @!P0 EXIT ;  /* 0x000000000000894d */ /* 0x000fea0003800000 */
[----:B------:R-:W1:Y:S01]  /*0060*/  S2R R11, SR_CTAID.X ;  /* 0x00000000000b7919 */ /* 0x000e620000002500 */
[----:B------:R-:W-:Y:S01]  /*0070*/  IMAD R2, R2, 0x32, RZ ;  /* 0x0000003202027824 */ /* 0x000fe200078e02ff */
[----:B------:R-:W-:Y:S01]  /*0080*/  ULDC.64 UR10, c[0x0][0x118] ;  /* 0x00004600000a7ab9 */ /* 0x000fe20000000a00 */
[----:B------:R-:W-:Y:S01]  /*0090*/  CS2R R228, SRZ ;  /* 0x0000000000e47805 */ /* 0x000fe2000001ff00 */
[----:B------:R-:W-:Y:S01]  /*00a0*/  CS2R R230, SRZ ;  /* 0x0000000000e67805 */ /* 0x000fe2000001ff00 */
[----:B------:R-:W-:Y:S01]  /*00b0*/  UMOV UR6, URZ ;  /* 0x0000003f00067c82 */ /* 0x000fe20008000000 */
[----:B------:R-:W-:Y:S01]  /*00c0*/  IADD3 R0, R2, 0x3f, RZ ;  /* 0x0000003f02007810 */ /* 0x000fe20007ffe0ff */
[----:B------:R-:W-:Y:S01]  /*00d0*/  UMOV UR7, URZ ;  /* 0x0000003f00077c82 */ /* 0x000fe20008000000 */
[----:B------:R-:W-:Y:S01]  /*00e0*/  IABS R12, R2 ;  /* 0x00000002000c7213 */ /* 0x000fe20000000000 */
[----:B------:R-:W-:Y:S01]  /*00f0*/  UMOV UR8, 0x18000 ;  /* 0x0001800000087882 */ /* 0x000fe20000000000 */
[----:B------:R-:W-:Y:S01]  /*0100*/  SHF.R.S32.HI R3, RZ, 0x1f, R0 ;  /* 0x0000001fff037819 */ /* 0x000fe20000011400 */
[----:B------:R-:W-:-:S02]  /*0110*/  UMOV UR4, URZ ;  /* 0x0000003f00047c82 */ /* 0x000fc40008000000 */
[----:B------:R-:W-:Y:S01]  /*0120*/  UPLOP3.LUT UP0, UPT, UPT, UPT, UPT, 0x80, 0x0 ;  /* 0x000000000000789c */ /* 0x000fe20003f0f070 */
[----:B------:R-:W-:Y:S01]  /*0130*/  LEA.HI R3, R3, R0, RZ, 0x6 ;  /* 0x0000000003037211 */ /* 0x000fe200078f30ff */
[----:B------:R-:W-:Y:S01]  /*0140*/  UMOV UR5, URZ ;  /* 0x0000003f00057c82 */ /* 0x000fe20008000000 */
[----:B-1----:R-:W-:-:S04]  /*0150*/  SHF.R.S32.HI R4, RZ, 0x1f, R11 ;  /* 0x0000001fff047819 */ /* 0x002fc8000001140b */
[----:B------:R-:W-:-:S04]  /*0160*/  LEA.HI R4, R4, R11, RZ, 0x3 ;  /* 0x0000000b04047211 */ /* 0x000fc800078f18ff */
[----:B------:R-:W-:-:S04]  /*0170*/  LOP3.LUT R6, R4, 0xfffffff8, RZ, 0xc0, !PT ;  /* 0xfffffff804067812 */ /* 0x000fc800078ec0ff */
[----:B------:R-:W-:Y:S02]  /*0180*/  LEA.HI.SX32 R3, R3, -R6, 0x1a ;  /* 0x8000000603037211 */ /* 0x000fe400078fd2ff */
[----:B------:R-:W-:Y:S02]  /*0190*/  IADD3 R10, -R6, R11, RZ ;  /* 0x0000000b060a7210 */ /* 0x000fe40007ffe1ff */
[----:B------:R-:W-:-:S04]  /*01a0*/  IMNMX R3, R3, 0x8, PT ;  /* 0x0000000803037817 */ /* 0x000fc80003800200 */
[-C--:B------:R-:W-:Y:S02]  /*01b0*/  IABS R13, R3.reuse ;  /* 0x00000003000d7213 */ /* 0x080fe40000000000 */
[----:B------:R-:W-:Y:S02]  /*01c0*/  IABS R9, R3 ;  /* 0x0000000300097213 */ /* 0x000fe40000000000 */
[----:B------:R-:W1:Y:S08]  /*01d0*/  I2F.RP R0, R13 ;  /* 0x0000000d00007306 */ /* 0x000e700000209400 */
[----:B-1----:R-:W1:Y:S02]  /*01e0*/  MUFU.RCP R0, R0 ;  /* 0x0000000000007308 */ /* 0x002e640000001000 */
[----:B-1----:R-:W-:-:S02]  /*01f0*/  IADD3 R4, R0, 0xffffffe, RZ ;  /* 0x0ffffffe00047810 */ /* 0x002fc40007ffe0ff */
[----:B------:R-:W-:-:S04]  /*0200*/  IABS R0, R10 ;  /* 0x0000000a00007213 */ /* 0x000fc80000000000 */
[----:B------:R1:W2:Y:S01]  /*0210*/  F2I.FTZ.U32.TRUNC.NTZ R5, R4 ;  /* 0x0000000400057305 */ /* 0x0002a2000021f000 */
[----:B------:R-:W-:-:S04]  /*0220*/  LOP3.LUT R10, R10, R3, RZ, 0x3c, !PT ;  /* 0x000000030a0a7212 */ /* 0x000fc800078e3cff */
[----:B------:R-:W-:Y:S02]  /*0230*/  ISETP.GE.AND P3, PT, R10, RZ, PT ;  /* 0x000000ff0a00720c */ /* 0x000fe40003f66270 */
[----:B------:R-:W-:Y:S02]  /*0240*/  LOP3.LUT R10, RZ, R3, RZ, 0x33, !PT ;  /* 0x00000003ff0a7212 */ /* 0x000fe400078e33ff */
[----:B-1----:R-:W-:Y:S02]  /*0250*/  MOV R4, RZ ;  /* 0x000000ff00047202 */ /* 0x002fe40000000f00 */
[----:B--2---:R-:W-:-:S05]  /*0260*/  IADD3 R8, RZ, -R5, RZ ;  /* 0x80000005ff087210 */ /* 0x004fca0007ffe0ff */
[----:B------:R-:W-:Y:S01]  /*0270*/  IMAD R7, R8, R13, RZ ;  /* 0x0000000d08077224 */ /* 0x000fe200078e02ff */
[----:B------:R-:W-:Y:S02]  /*0280*/  MOV R8, R12 ;  /* 0x0000000c00087202 */ /* 0x000fe40000000f00 */
[----:B------:R-:W-:Y:S01]  /*0290*/  IADD3 R12, RZ, -R9, RZ ;  /* 0x80000009ff0c7210 */ /* 0x000fe20007ffe0ff */
[----:B------:R-:W-:Y:S01]  /*02a0*/  IMAD.HI.U32 R5, R5, R7, R4 ;  /* 0x0000000705057227 */ /* 0x000fe200078e0004 */
[----:B------:R-:W1:Y:S01]  /*02b0*/  I2F.RP R9, R8 ;  /* 0x0000000800097306 */ /* 0x000e620000209400 */
[----:B------:R-:W-:-:S04]  /*02c0*/  IABS R4, R11 ;  /* 0x0000000b00047213 */ /* 0x000fc80000000000 */
[----:B------:R-:W-:-:S04]  /*02d0*/  IMAD.HI.U32 R7, R5, R0, RZ ;  /* 0x0000000005077227 */ /* 0x000fc800078e00ff */
[----:B------:R-:W-:Y:S02]  /*02e0*/  IMAD R0, R7, R12, R0 ;  /* 0x0000000c07007224 */ /* 0x000fe400078e0200 */
[----:B------:R-:W-:-:S03]  /*02f0*/  IMAD.HI.U32 R5, R5, R4, RZ ;  /* 0x0000000405057227 */ /* 0x000fc600078e00ff */
[----:B------:R-:W-:Y:S01]  /*0300*/  ISETP.GT.U32.AND P2, PT, R13, R0, PT ;  /* 0x000000000d00720c */ /* 0x000fe20003f44070 */
[----:B------:R-:W-:Y:S01]  /*0310*/  IMAD R4, R5, R12, R4 ;  /* 0x0000000c05047224 */ /* 0x000fe200078e0204 */
[----:B-1----:R-:W1:Y:S04]  /*0320*/  MUFU.RCP R9, R9 ;  /* 0x0000000900097308 */ /* 0x002e680000001000 */
[----:B------:R-:W-:-:S07]  /*0330*/  ISETP.GT.U32.AND P1, PT, R13, R4, PT ;  /* 0x000000040d00720c */ /* 0x000fce0003f24070 */
[-C--:B------:R-:W-:Y:S02]  /*0340*/  @!P2 IADD3 R0, R0, -R13.reuse, RZ ;  /* 0x8000000d0000a210 */ /* 0x080fe40007ffe0ff */
[----:B------:R-:W-:Y:S02]  /*0350*/  @!P2 IADD3 R7, R7, 0x1, RZ ;  /* 0x000000010707a810 */ /* 0x000fe40007ffe0ff */
[-C--:B------:R-:W-:Y:S02]  /*0360*/  ISETP.GE.U32.AND P0, PT, R0, R13.reuse, PT ;  /* 0x0000000d0000720c */ /* 0x080fe40003f06070 */
[----:B------:R-:W2:Y:S01]  /*0370*/  S2R R0, SR_TID.X ;  /* 0x0000000000007919 */ /* 0x000ea20000002100 */
[----:B-1----:R-:W-:Y:S02]  /*0380*/  IADD3 R5, R9, 0xffffffe, RZ ;  /* 0x0ffffffe09057810 */ /* 0x002fe40007ffe0ff */
[----:B------:R-:W-:Y:S02]  /*0390*/  @!P1 IADD3 R4, R4, -R13, RZ ;  /* 0x8000000d04049210 */ /* 0x000fe40007ffe0ff */
[----:B------:R-:W-:-:S02]  /*03a0*/  ISETP.GE.AND P2, PT, R11, RZ, PT ;  /* 0x000000ff0b00720c */ /* 0x000fc40003f46270 */
[----:B------:R-:W1:Y:S01]  /*03b0*/  F2I.FTZ.U32.TRUNC.NTZ R5, R5 ;  /* 0x0000000500057305 */ /* 0x000e62000021f000 */
[----:B------:R-:W-:-:S03]  /*03c0*/  ISETP.GT.U32.AND P1, PT, R13, R4, PT ;  /* 0x000000040d00720c */ /* 0x000fc60003f24070 */
[----:B------:R-:W-:Y:S02]  /*03d0*/  @P0 IADD3 R7, R7, 0x1, RZ ;  /* 0x0000000107070810 */ /* 0x000fe40007ffe0ff */
[----:B------:R-:W-:Y:S02]  /*03e0*/  ISETP.NE.AND P0, PT, R3, RZ, PT ;  /* 0x000000ff0300720c */ /* 0x000fe40003f05270 */
[----:B------:R-:W-:-:S04]  /*03f0*/  @!P3 IADD3 R7, -R7, RZ, RZ ;  /* 0x000000ff0707b210 */ /* 0x000fc80007ffe1ff */
[----:B------:R-:W-:Y:S02]  /*0400*/  SEL R7, R10, R7, !P0 ;  /* 0x000000070a077207 */ /* 0x000fe40004000000 */
[----:B------:R-:W-:Y:S02]  /*0410*/  @!P1 IADD3 R4, R4, -R13, RZ ;  /* 0x8000000d04049210 */ /* 0x000fe40007ffe0ff */
[----:B-1----:R-:W-:Y:S02]  /*0420*/  IADD3 R9, RZ, -R5, RZ ;  /* 0x80000005ff097210 */ /* 0x002fe40007ffe0ff */
[----:B--2---:R-:W-:Y:S02]  /*0430*/  SHF.R.U32.HI R23, RZ, 0x5, R0 ;  /* 0x00000005ff177819 */ /* 0x004fe40000011600 */
[----:B------:R-:W-:Y:S01]  /*0440*/  SHF.R.S32.HI R20, RZ, 0x18, R7 ;  /* 0x00000018ff147819 */ /* 0x000fe20000011407 */
[----:B------:R-:W-:Y:S01]  /*0450*/  IMAD R9, R9, R8, RZ ;  /* 0x0000000809097224 */ /* 0x000fe200078e02ff */
[----:B------:R-:W-:-:S02]  /*0460*/  SGXT.U32 R23, R23, 0x2 ;  /* 0x000000021717781a */ /* 0x000fc40000000000 */
[----:B------:R-:W-:Y:S02]  /*0470*/  SHF.L.U32 R63, R7, 0x7, RZ ;  /* 0x00000007073f7819 */ /* 0x000fe400000006ff */
[----:B------:R-:W-:Y:S02]  /*0480*/  MOV R3, R4 ;  /* 0x0000000400037202 */ /* 0x000fe40000000f00 */
[----:B------:R-:W-:Y:S01]  /*0490*/  MOV R4, RZ ;  /* 0x000000ff00047202 */ /* 0x000fe20000000f00 */
[----:B------:R1:W-:Y:S01]  /*04a0*/  STL [R1+0x238], R63 ;  /* 0x0002383f01007387 */ /* 0x0003e20000100800 */
[----:B------:R-:W-:Y:S02]  /*04b0*/  SGXT R20, R20, 0x1 ;  /* 0x000000011414781a */ /* 0x000fe40000000200 */
[----:B------:R-:W-:Y:S01]  /*04c0*/  LOP3.LUT R11, R63, R23, RZ, 0xfc, !PT ;  /* 0x000000173f0b7212 */ /* 0x000fe200078efcff */
[----:B------:R-:W-:Y:S01]  /*04d0*/  IMAD.HI.U32 R9, R5, R9, R4 ;  /* 0x0000000905097227 */ /* 0x000fe200078e0004 */
[----:B------:R-:W-:-:S02]  /*04e0*/  @!P2 IADD3 R3, -R3, RZ, RZ ;  /* 0x000000ff0303a210 */ /* 0x000fc40007ffe1ff */
[----:B------:R-:W-:Y:S02]  /*04f0*/  LEA.HI R4, R20, R11, RZ, 0x7 ;  /* 0x0000000b14047211 */ /* 0x000fe400078f38ff */
[C-C-:B------:R-:W-:Y:S02]  /*0500*/  LOP3.LUT R25, R63.reuse, 0x14, R23.reuse, 0xfe, !PT ;  /* 0x000000143f197812 */ /* 0x140fe400078efe17 */
[----:B------:R-:W-:Y:S02]  /*0510*/  SEL R3, R10, R3, !P0 ;  /* 0x000000030a037207 */ /* 0x000fe40004000000 */
[----:B------:R-:W-:Y:S02]  /*0520*/  LOP3.LUT R4, R4, 0xffffff80, RZ, 0xc0, !PT ;  /* 0xffffff8004047812 */ /* 0x000fe400078ec0ff */
[C-C-:B------:R-:W-:Y:S02]  /*0530*/  LOP3.LUT R26, R63.reuse, 0x18, R23.reuse, 0xfe, !PT ;  /* 0x000000183f1a7812 */ /* 0x140fe400078efe17 */
[----:B------:R-:W-:-:S02]  /*0540*/  LOP3.LUT R13, R63, 0x8, R23, 0xfe, !PT ;  /* 0x000000083f0d7812 */ /* 0x000fc400078efe17 */
[----:B------:R-:W-:Y:S02]  /*0550*/  LEA.HI R10, R20, R25, RZ, 0x7 ;  /* 0x00000019140a7211 */ /* 0x000fe400078f38ff */
[----:B------:R-:W-:Y:S02]  /*0560*/  IADD3 R14, R6, R3, RZ ;  /* 0x00000003060e7210 */ /* 0x000fe40007ffe0ff */
[----:B------:R-:W-:Y:S02]  /*0570*/  IADD3 R3, R11, -R4, RZ ;  /* 0x800000040b037210 */ /* 0x000fe40007ffe0ff */
[C---:B------:R-:W-:Y:S02]  /*0580*/  LEA.HI R11, R20.reuse, R26, RZ, 0x7 ;  /* 0x0000001a140b7211 */ /* 0x040fe400078f38ff */
[----:B------:R-:W-:Y:S02]  /*0590*/  LOP3.LUT R12, R63, 0x4, R23, 0xfe, !PT ;  /* 0x000000043f0c7812 */ /* 0x000fe400078efe17 */
[----:B------:R-:W-:-:S02]  /*05a0*/  LEA.HI R7, R20, R13, RZ, 0x7 ;  /* 0x0000000d14077211 */ /* 0x000fc400078f38ff */
[----:B------:R-:W-:Y:S02]  /*05b0*/  LOP3.LUT R10, R10, 0xffffff80, RZ, 0xc0, !PT ;  /* 0xffffff800a0a7812 */ /* 0x000fe400078ec0ff */
[--C-:B------:R-:W-:Y:S02]  /*05c0*/  LOP3.LUT R27, R63, 0x1c, R23.reuse, 0xfe, !PT ;  /* 0x0000001c3f1b7812 */ /* 0x100fe400078efe17 */
[----:B------:R-:W-:Y:S02]  /*05d0*/  LOP3.LUT R11, R11, 0xffffff80, RZ, 0xc0, !PT ;  /* 0xffffff800b0b7812 */ /* 0x000fe400078ec0ff */
[----:B------:R-:W-:Y:S02]  /*05e0*/  LEA.HI R5, R20, R12, RZ, 0x7 ;  /* 0x0000000c14057211 */ /* 0x000fe400078f38ff */
[----:B------:R-:W-:Y:S02]  /*05f0*/  LOP3.LUT R4, R7, 0xffffff80, RZ, 0xc0, !PT ;  /* 0xffffff8007047812 */ /* 0x000fe400078ec0ff */
[----:B------:R-:W-:-:S02]  /*0600*/  LOP3.LUT R28, R63, 0x20, R23, 0xfe, !PT ;  /* 0x000000203f1c7812 */ /* 0x000fc400078efe17 */
[----:B------:R-:W-:Y:S02]  /*0610*/  IADD3 R25, R25, -R10, RZ ;  /* 0x8000000a19197210 */ /* 0x000fe40007ffe0ff */
[----:B------:R-:W-:Y:S02]  /*0620*/  LEA.HI R10, R20, R27, RZ, 0x7 ;  /* 0x0000001b140a7211 */ /* 0x000fe400078f38ff */
[----:B------:R-:W-:Y:S02]  /*0630*/  LOP3.LUT R30, R63, 0x28, R23, 0xfe, !PT ;  /* 0x000000283f1e7812 */ /* 0x000fe400078efe17 */
[----:B------:R-:W-:Y:S02]  /*0640*/  IADD3 R26, R26, -R11, RZ ;  /* 0x8000000b1a1a7210 */ /* 0x000fe40007ffe0ff */
[----:B------:R-:W-:Y:S02]  /*0650*/  LOP3.LUT R5, R5, 0xffffff80, RZ, 0xc0, !PT ;  /* 0xffffff8005057812 */ /* 0x000fe400078ec0ff */
[----:B------:R-:W-:-:S02]  /*0660*/  IADD3 R4, R13, -R4, RZ ;  /* 0x800000040d047210 */ /* 0x000fc40007ffe0ff */
[----:B------:R-:W-:Y:S02]  /*0670*/  LEA.HI R11, R20, R28, RZ, 0x7 ;  /* 0x0000001c140b7211 */ /* 0x000fe400078f38ff */
[C-C-:B------:R-:W-:Y:S02]  /*0680*/  LOP3.LUT R29, R63.reuse, 0x24, R23.reuse, 0xfe, !PT ;  /* 0x000000243f1d7812 */ /* 0x140fe400078efe17 */
[----:B------:R-:W-:Y:S02]  /*0690*/  LOP3.LUT R10, R10, 0xffffff80, RZ, 0xc0, !PT ;  /* 0xffffff800a0a7812 */ /* 0x000fe400078ec0ff */
[----:B------:R-:W-:Y:S02]  /*06a0*/  LEA.HI R13, R20, R30, RZ, 0x7 ;  /* 0x0000001e140d7211 */ /* 0x000fe400078f38ff */
[----:B------:R-:W-:Y:S02]  /*06b0*/  LOP3.LUT R31, R63, 0x2c, R23, 0xfe, !PT ;  /* 0x0000002c3f1f7812 */ /* 0x000fe400078efe17 */
[----:B------:R-:W-:-:S02]  /*06c0*/  IADD3 R5, R12, -R5, RZ ;  /* 0x800000050c057210 */ /* 0x000fc40007ffe0ff */
[----:B------:R-:W-:Y:S02]  /*06d0*/  LOP3.LUT R11, R11, 0xffffff80, RZ, 0xc0, !PT ;  /* 0xffffff800b0b7812 */ /* 0x000fe400078ec0ff */
[C---:B------:R-:W-:Y:S02]  /*06e0*/  LEA.HI R12, R20.reuse, R29, RZ, 0x7 ;  /* 0x0000001d140c7211 */ /* 0x040fe400078f38ff */
[----:B------:R-:W-:Y:S02]  /*06f0*/  IADD3 R27, R27, -R10, RZ ;  /* 0x8000000a1b1b7210 */ /* 0x000fe40007ffe0ff */
[----:B------:R-:W-:Y:S02]  /*0700*/  LOP3.LUT R13, R13, 0xffffff80, RZ, 0xc0, !PT ;  /* 0xffffff800d0d7812 */ /* 0x000fe400078ec0ff */
[----:B------:R-:W-:Y:S02]  /*0710*/  LOP3.LUT R32, R63, 0x30, R23, 0xfe, !PT ;  /* 0x000000303f207812 */ /* 0x000fe400078efe17 */
[----:B------:R-:W-:-:S02]  /*0720*/  LEA.HI R10, R20, R31, RZ, 0x7 ;  /* 0x0000001f140a7211 */ /* 0x000fc400078f38ff */
[C-C-:B------:R-:W-:Y:S02]  /*0730*/  LOP3.LUT R34, R63.reuse, 0x38, R23.reuse, 0xfe, !PT ;  /* 0x000000383f227812 */ /* 0x140fe400078efe17 */
[----:B------:R-:W-:Y:S02]  /*0740*/  IADD3 R28, R28, -R11, RZ ;  /* 0x8000000b1c1c7210 */ /* 0x000fe40007ffe0ff */
[----:B------:R-:W-:Y:S02]  /*0750*/  LOP3.LUT R12, R12, 0xffffff80, RZ, 0xc0, !PT ;  /* 0xffffff800c0c7812 */ /* 0x000fe400078ec0ff */
[----:B------:R-:W-:Y:S02]  /*0760*/  IADD3 R30, R30, -R13, RZ ;  /* 0x8000000d1e1e7210 */ /* 0x000fe40007ffe0ff */
[----:B------:R-:W-:Y:S02]  /*0770*/  LEA.HI R11, R20, R32, RZ, 0x7 ;  /* 0x00000020140b7211 */ /* 0x000fe400078f38ff */
[----:B------:R-:W-:-:S02]  /*0780*/  LOP3.LUT R33, R63, 0x34, R23, 0xfe, !PT ;  /* 0x000000343f217812 */ /* 0x000fc400078efe17 */
[----:B------:R-:W-:Y:S02]  /*0790*/  LOP3.LUT R10, R10, 0xffffff80, RZ, 0xc0, !PT ;  /* 0xffffff800a0a7812 */ /* 0x000fe400078ec0ff */
[C---:B------:R-:W-:Y:S02]  /*07a0*/  LEA.HI R13, R20.reuse, R34, RZ, 0x7 ;  /* 0x00000022140d7211 */ /* 0x040fe400078f38ff */
[----:B------:R-:W-:Y:S02]  /*07b0*/  LOP3.LUT R35, R63, 0x3c, R23, 0xfe, !PT ;  /* 0x0000003c3f237812 */ /* 0x000fe400078efe17 */
[----:B------:R-:W-:Y:S02]  /*07c0*/  IADD3 R29, R29, -R12, RZ ;  /* 0x8000000c1d1d7210 */ /* 0x000fe40007ffe0ff */
[----:B------:R-:W-:Y:S02]  /*07d0*/  LOP3.LUT R11, R11, 0xffffff80, RZ, 0xc0, !PT ;  /* 0xffffff800b0b7812 */ /* 0x000fe400078ec0ff */
[----:B------:R-:W-:-:S02]  /*07e0*/  LEA.HI R12, R20, R33, RZ, 0x7 ;  /* 0x00000021140c7211 */ /* 0x000fc400078f38ff */
[----:B------:R-:W-:Y:S02]  /*07f0*/  IADD3 R31, R31, -R10, RZ ;  /* 0x8000000a1f1f7210 */ /* 0x000fe40007ffe0ff */
[----:B------:R-:W-:Y:S02]  /*0800*/  LOP3.LUT R13, R13, 0xffffff80, RZ, 0xc0, !PT ;  /* 0xffffff800d0d7812 */ /* 0x000fe400078ec0ff */
[C-C-:B------:R-:W-:Y:S02]  /*0810*/  LOP3.LUT R36, R63.reuse, 0x40, R23.reuse, 0xfe, !PT ;  /* 0x000000403f247812 */ /* 0x140fe400078efe17 */
[----:B------:R-:W-:Y:S02]  /*0820*/  LEA.HI R10, R20, R35, RZ, 0x7 ;  /* 0x00000023140a7211 */ /* 0x000fe400078f38ff */
[----:B------:R-:W-:Y:S02]  /*0830*/  LOP3.LUT R38, R63, 0x48, R23, 0xfe, !PT ;  /* 0x000000483f267812 */ /* 0x000fe400078efe17 */
[----:B------:R-:W-:-:S02]  /*0840*/  IADD3 R32, R32, -R11, RZ ;  /* 0x8000000b20207210 */ /* 0x000fc40007ffe0ff */
[----:B------:R-:W-:Y:S02]  /*0850*/  LOP3.LUT R12, R12, 0xffffff80, RZ, 0xc0, !PT ;  /* 0xffffff800c0c7812 */ /* 0x000fe400078ec0ff */
[----:B------:R-:W-:Y:S02]  /*0860*/  IADD3 R34, R34, -R13, RZ ;  /* 0x8000000d22227210 */ /* 0x000fe40007ffe0ff */
[----:B------:R-:W-:Y:S02]  /*0870*/  LEA.HI R11, R20, R36, RZ, 0x7 ;  /* 0x00000024140b7211 */ /* 0x000fe400078f38ff */
[----:B------:R-:W-:Y:S02]  /*0880*/  LOP3.LUT R37, R63, 0x44, R23, 0xfe, !PT ;  /* 0x000000443f257812 */ /* 0x000fe400078efe17 */
[----:B------:R-:W-:Y:S02]  /*0890*/  LOP3.LUT R10, R10, 0xffffff80, RZ, 0xc0, !PT ;  /* 0xffffff800a0a7812 */ /* 0x000fe400078ec0ff */
[----:B------:R-:W-:-:S02]  /*08a0*/  LEA.HI R13, R20, R38, RZ, 0x7 ;  /* 0x00000026140d7211 */ /* 0x000fc400078f38ff */
[----:B------:R-:W-:Y:S02]  /*08b0*/  LOP3.LUT R39, R63, 0x4c, R23, 0xfe, !PT ;  /* 0x0000004c3f277812 */ /* 0x000fe400078efe17 */
[----:B------:R-:W-:Y:S02]  /*08c0*/  IADD3 R33, R33, -R12, RZ ;  /* 0x8000000c21217210 */ /* 0x000fe40007ffe0ff */
[----:B------:R-:W-:Y:S02]  /*08d0*/  LOP3.LUT R11, R11, 0xffffff80, RZ, 0xc0, !PT ;  /* 0xffffff800b0b7812 */ /* 0x000fe400078ec0ff */
[----:B------:R-:W-:Y:S02]  /*08e0*/  LEA.HI R12, R20, R37, RZ, 0x7 ;  /* 0x00000025140c7211 */ /* 0x000fe400078f38ff */
[----:B------:R-:W-:Y:S02]  /*08f0*/  IADD3 R35, R35, -R10, RZ ;  /* 0x8000000a23237210 */ /* 0x000fe40007ffe0ff */
[----:B------:R-:W-:-:S02]  /*0900*/  LOP3.LUT R13, R13, 0xffffff80, RZ, 0xc0, !PT ;  /* 0xffffff800d0d7812 */ /* 0x000fc400078ec0ff */
[C-C-:B------:R-:W-:Y:S02]  /*0910*/  LOP3.LUT R40, R63.reuse, 0x50, R23.reuse, 0xfe, !PT ;  /* 0x000000503f287812 */ /* 0x140fe400078efe17 */
        /* <DEDUP_REMOVED lines=12> */
[----:B------:R-:W-:Y:S02]  /*09e0*/  LEA.HI R12, R20, R41, RZ, 0x7 ;  /* 0x00000029140c7211 */ /* 0x000fe400078f38ff */
[----:B------:R-:W-:Y:S02]  /*09f0*/  IADD3 R39, R39, -R10, RZ ;  /* 0x8000000a27277210 */ /* 0x000fe40007ffe0ff */
[----:B------:R-:W-:Y:S02]  /*0a00*/  LOP3.LUT R13, R13, 0xffffff80, RZ, 0xc0, !PT ;  /* 0xffffff800d0d7812 */ /* 0x000fe400078ec0ff */
[C-C-:B------:R-:W-:Y:S02]  /*0a10*/  LOP3.LUT R44, R63.reuse, 0x60, R23.reuse, 0xfe, !PT ;  /* 0x000000603f2c7812 */ /* 0x140fe400078efe17 */
[----:B------:R-:W-:-:S02]  /*0a20*/  LOP3.LUT R15, R63, 0xc, R23, 0xfe, !PT ;  /* 0x0000000c3f0f7812 */ /* 0x000fc400078efe17 */
[----:B------:R-:W-:Y:S02]  /*0a30*/  LEA.HI R10, R20, R43, RZ, 0x7 ;  /* 0x0000002b140a7211 */ /* 0x000fe400078f38ff */
[----:B------:R-:W-:Y:S02]  /*0a40*/  LOP3.LUT R46, R63, 0x68, R23, 0xfe, !PT ;  /* 0x000000683f2e7812 */ /* 0x000fe400078efe17 */
[----:B------:R-:W-:Y:S02]  /*0a50*/  IADD3 R40, R40, -R11, RZ ;  /* 0x8000000b28287210 */ /* 0x000fe40007ffe0ff */
[----:B------:R-:W-:Y:S02]  /*0a60*/  LOP3.LUT R12, R12, 0xffffff80, RZ, 0xc0, !PT ;  /* 0xffffff800c0c7812 */ /* 0x000fe400078ec0ff */
[----:B------:R-:W-:Y:S02]  /*0a70*/  IADD3 R42, R42, -R13, RZ ;  /* 0x8000000d2a2a7210 */ /* 0x000fe40007ffe0ff */
[----:B------:R-:W-:-:S02]  /*0a80*/  LEA.HI R11, R20, R44, RZ, 0x7 ;  /* 0x0000002c140b7211 */ /* 0x000fc400078f38ff */
[C-C-:B------:R-:W-:Y:S02]  /*0a90*/  LOP3.LUT R16, R63.reuse, 0x10, R23.reuse, 0xfe, !PT ;  /* 0x000000103f107812 */ /* 0x140fe400078efe17 */
[----:B------:R-:W-:Y:S02]  /*0aa0*/  LEA.HI R6, R20, R15, RZ, 0x7 ;  /* 0x0000000f14067211 */ /* 0x000fe400078f38ff */
[----:B------:R-:W-:Y:S02]  /*0ab0*/  LOP3.LUT R45, R63, 0x64, R23, 0xfe, !PT ;  /* 0x000000643f2d7812 */ /* 0x000fe400078efe17 */
[----:B------:R-:W-:Y:S02]  /*0ac0*/  LOP3.LUT R10, R10, 0xffffff80, RZ, 0xc0, !PT ;  /* 0xffffff800a0a7812 */ /* 0x000fe400078ec0ff */
[----:B------:R-:W-:Y:S02]  /*0ad0*/  LEA.HI R13, R20, R46, RZ, 0x7 ;  /* 0x0000002e140d7211 */ /* 0x000fe400078f38ff */
[----:B------:R-:W-:-:S02]  /*0ae0*/  IADD3 R41, R41, -R12, RZ ;  /* 0x8000000c29297210 */ /* 0x000fc40007ffe0ff */
[----:B------:R-:W-:Y:S02]  /*0af0*/  LOP3.LUT R11, R11, 0xffffff80, RZ, 0xc0, !PT ;  /* 0xffffff800b0b7812 */ /* 0x000fe400078ec0ff */
[----:B------:R-:W-:Y:S02]  /*0b00*/  LEA.HI R7, R20, R16, RZ, 0x7 ;  /* 0x0000001014077211 */ /* 0x000fe400078f38ff */
[----:B------:R-:W-:Y:S02]  /*0b10*/  LOP3.LUT R6, R6, 0xffffff80, RZ, 0xc0, !PT ;  /* 0xffffff8006067812 */ /* 0x000fe400078ec0ff */
[----:B------:R-:W-:Y:S02]  /*0b20*/  LEA.HI R12, R20, R45, RZ, 0x7 ;  /* 0x0000002d140c7211 */ /* 0x000fe400078f38ff */
[----:B------:R-:W-:Y:S02]  /*0b30*/  IADD3 R43, R43, -R10, RZ ;  /* 0x8000000a2b2b7210 */ /* 0x000fe40007ffe0ff */
[----:B------:R-:W-:-:S02]  /*0b40*/  LOP3.LUT R13, R13, 0xffffff80, RZ, 0xc0, !PT ;  /* 0xffffff800d0d7812 */ /* 0x000fc400078ec0ff */
[----:B------:R-:W-:Y:S02]  /*0b50*/  SHF.L.U32 R10, R14, 0x6, RZ ;  /* 0x000000060e0a7819 */ /* 0x000fe400000006ff */
[----:B------:R-:W-:Y:S02]  /*0b60*/  IADD3 R44, R44, -R11, RZ ;  /* 0x8000000b2c2c7210 */ /* 0x000fe40007ffe0ff */
[----:B------:R-:W-:Y:S02]  /*0b70*/  LOP3.LUT R7, R7, 0xffffff80, RZ, 0xc0, !PT ;  /* 0xffffff8007077812 */ /* 0x000fe400078ec0ff */
[----:B------:R-:W-:Y:S02]  /*0b80*/  IADD3 R6, R15, -R6, RZ ;  /* 0x800000060f067210 */ /* 0x000fe40007ffe0ff */
[----:B------:R-:W-:Y:S02]  /*0b90*/  LOP3.LUT R12, R12, 0xffffff80, RZ, 0xc0, !PT ;  /* 0xffffff800c0c7812 */ /* 0x000fe400078ec0ff */
[----:B------:R-:W-:-:S02]  /*0ba0*/  IABS R11, R2 ;  /* 0x00000002000b7213 */ /* 0x000fc40000000000 */
[----:B------:R-:W-:Y:S02]  /*0bb0*/  IADD3 R46, R46, -R13, RZ ;  /* 0x8000000d2e2e7210 */ /* 0x000fe40007ffe0ff */
[--C-:B------:R-:W-:Y:S02]  /*0bc0*/  LOP3.LUT R76, R10, 0x4, R23.reuse, 0xfe, !PT ;  /* 0x000000040a4c7812 */ /* 0x100fe400078efe17 */
[C-C-:B------:R-:W-:Y:S02]  /*0bd0*/  LOP3.LUT R13, R63.reuse, 0x6c, R23.reuse, 0xfe, !PT ;  /* 0x0000006c3f0d7812 */ /* 0x140fe400078efe17 */
[----:B------:R-:W-:Y:S02]  /*0be0*/  LOP3.LUT R15, R63, 0x70, R23, 0xfe, !PT ;  /* 0x000000703f0f7812 */ /* 0x000fe400078efe17 */
[----:B------:R-:W-:Y:S02]  /*0bf0*/  IADD3 R7, R16, -R7, RZ ;  /* 0x8000000710077210 */ /* 0x000fe40007ffe0ff */
[----:B------:R-:W-:-:S02]  /*0c00*/  IADD3 R45, R45, -R12, RZ ;  /* 0x8000000c2d2d7210 */ /* 0x000fc40007ffe0ff */
[----:B------:R-:W-:Y:S02]  /*0c10*/  IADD3 R69, RZ, -R11, RZ ;  /* 0x8000000bff457210 */ /* 0x000fe40007ffe0ff */
[----:B------:R-:W-:Y:S02]  /*0c20*/  IABS R16, R76 ;  /* 0x0000004c00107213 */ /* 0x000fe40000000000 */
[C---:B------:R-:W-:Y:S02]  /*0c30*/  LEA.HI R11, R20.reuse, R13, RZ, 0x7 ;  /* 0x0000000d140b7211 */ /* 0x040fe400078f38ff */
[----:B------:R-:W-:Y:S02]  /*0c40*/  LEA.HI R12, R20, R15, RZ, 0x7 ;  /* 0x0000000f140c7211 */ /* 0x000fe400078f38ff */
[----:B------:R-:W-:Y:S02]  /*0c50*/  LOP3.LUT R77, R10, R23, RZ, 0xfc, !PT ;  /* 0x000000170a4d7212 */ /* 0x000fe400078efcff */
[----:B------:R-:W-:-:S02]  /*0c60*/  LOP3.LUT R47, R11, 0xffffff80, RZ, 0xc0, !PT ;  /* 0xffffff800b2f7812 */ /* 0x000fc400078ec0ff */
[----:B------:R-:W-:Y:S01]  /*0c70*/  LOP3.LUT R48, R12, 0xffffff80, RZ, 0xc0, !PT ;  /* 0xffffff800c307812 */ /* 0x000fe200078ec0ff */
[C---:B------:R-:W-:Y:S01]  /*0c80*/  IMAD.HI.U32 R12, R9.reuse, R16, RZ ;  /* 0x00000010090c7227 */ /* 0x040fe200078e00ff */
[----:B------:R-:W-:Y:S01]  /*0c90*/  IABS R14, R77 ;  /* 0x0000004d000e7213 */ /* 0x000fe20000000000 */
[----:B------:R-:W-:Y:S01]  /*0ca0*/  STL [R1+0x2b8], R77 ;  /* 0x0002b84d01007387 */ /* 0x000fe20000100800 */
[C-C-:B------:R-:W-:Y:S02]  /*0cb0*/  LOP3.LUT R75, R10.reuse, 0x8, R23.reuse, 0xfe, !PT ;  /* 0x000000080a4b7812 */ /* 0x140fe400078efe17 */
[--C-:B------:R-:W-:Y:S01]  /*0cc0*/  LOP3.LUT R74, R10, 0xc, R23.reuse, 0xfe, !PT ;  /* 0x0000000c0a4a7812 */ /* 0x100fe200078efe17 */
[----:B------:R-:W-:Y:S01]  /*0cd0*/  IMAD.HI.U32 R11, R9, R14, RZ ;  /* 0x0000000e090b7227 */ /* 0x000fe200078e00ff */
[----:B------:R-:W-:Y:S01]  /*0ce0*/  IADD3 R47, R13, -R47, RZ ;  /* 0x8000002f0d2f7210 */ /* 0x000fe20007ffe0ff */
[----:B------:R-:W-:Y:S01]  /*0cf0*/  STL [R1+0x2b4], R76 ;  /* 0x0002b44c01007387 */ /* 0x000fe20000100800 */
[----:B------:R-:W-:Y:S01]  /*0d00*/  IABS R18, R74 ;  /* 0x0000004a00127213 */ /* 0x000fe20000000000 */
[----:B------:R-:W-:Y:S01]  /*0d10*/  IMAD R13, R12, R69, R16 ;  /* 0x000000450c0d7224 */ /* 0x000fe200078e0210 */
[----:B------:R-:W-:Y:S01]  /*0d20*/  IABS R16, R75 ;  /* 0x0000004b00107213 */ /* 0x000fe20000000000 */
[----:B------:R-:W-:Y:S01]  /*0d30*/  IMAD R11, R11, R69, R14 ;  /* 0x000000450b0b7224 */ /* 0x000fe200078e020e */
[C-C-:B------:R-:W-:Y:S01]  /*0d40*/  LOP3.LUT R71, R10.reuse, 0x18, R23.reuse, 0xfe, !PT ;  /* 0x000000180a477812 */ /* 0x140fe200078efe17 */
[C---:B------:R-:W-:Y:S01]  /*0d50*/  IMAD.HI.U32 R14, R9.reuse, R18, RZ ;  /* 0x00000012090e7227 */ /* 0x040fe200078e00ff */
[--C-:B------:R-:W-:Y:S01]  /*0d60*/  LOP3.LUT R73, R10, 0x10, R23.reuse, 0xfe, !PT ;  /* 0x000000100a497812 */ /* 0x100fe200078efe17 */
[----:B------:R-:W-:Y:S01]  /*0d70*/  STL [R1+0x2b0], R75 ;  /* 0x0002b04b01007387 */ /* 0x000fe20000100800 */
[----:B------:R-:W-:Y:S01]  /*0d80*/  IABS R50, R71 ;  /* 0x0000004700327213 */ /* 0x000fe20000000000 */
[----:B------:R-:W-:Y:S01]  /*0d90*/  IMAD.HI.U32 R12, R9, R16, RZ ;  /* 0x00000010090c7227 */ /* 0x000fe200078e00ff */
[----:B------:R-:W-:Y:S01]  /*0da0*/  IADD3 R48, R15, -R48, RZ ;  /* 0x800000300f307210 */ /* 0x000fe20007ffe0ff */
[----:B------:R-:W-:Y:S01]  /*0db0*/  STL [R1+0x2ac], R74 ;  /* 0x0002ac4a01007387 */ /* 0x000fe20000100800 */
[----:B------:R-:W-:Y:S01]  /*0dc0*/  IABS R22, R73 ;  /* 0x0000004900167213 */ /* 0x000fe20000000000 */
[----:B------:R-:W-:Y:S01]  /*0dd0*/  IMAD R15, R12, R69, R16 ;  /* 0x000000450c0f7224 */ /* 0x000fe200078e0210 */
[----:B------:R-:W-:Y:S01]  /*0de0*/  ISETP.GT.U32.AND P0, PT, R8, R11, PT ;  /* 0x0000000b0800720c */ /* 0x000fe20003f04070 */
[----:B------:R-:W-:Y:S01]  /*0df0*/  IMAD R17, R14, R69, R18 ;  /* 0x000000450e117224 */ /* 0x000fe200078e0212 */
[--C-:B------:R-:W-:Y:S01]  /*0e00*/  LOP3.LUT R70, R10, 0x1c, R23.reuse, 0xfe, !PT ;  /* 0x0000001c0a467812 */ /* 0x100fe200078efe17 */
[C---:B------:R-:W-:Y:S01]  /*0e10*/  IMAD.HI.U32 R14, R9.reuse, R50, RZ ;  /* 0x00000032090e7227 */ /* 0x040fe200078e00ff */
[C---:B------:R-:W-:Y:S01]  /*0e20*/  ISETP.GT.U32.AND P1, PT, R8.reuse, R13, PT ;  /* 0x0000000d0800720c */ /* 0x040fe20003f24070 */
[----:B------:R-:W-:Y:S01]  /*0e30*/  STL [R1+0x2a8], R73 ;  /* 0x0002a84901007387 */ /* 0x000fe20000100800 */
[----:B------:R-:W-:Y:S01]  /*0e40*/  ISETP.GT.U32.AND P2, PT, R8, R15, PT ;  /* 0x0000000f0800720c */ /* 0x000fe20003f44070 */
[----:B------:R-:W-:Y:S01]  /*0e50*/  IMAD R49, R14, R69, R50 ;  /* 0x000000450e317224 */ /* 0x000fe200078e0232 */
[----:B------:R-:W-:Y:S01]  /*0e60*/  IABS R14, R70 ;  /* 0x00000046000e7213 */ /* 0x000fe20000000000 */
[----:B------:R-:W-:Y:S01]  /*0e70*/  IMAD.HI.U32 R12, R9, R22, RZ ;  /* 0x00000016090c7227 */ /* 0x000fe200078e00ff */
[----:B------:R-:W-:-:S02]  /*0e80*/  LOP3.LUT R72, R10, 0x14, R23, 0xfe, !PT ;  /* 0x000000140a487812 */ /* 0x000fc400078efe17 */
[--C-:B------:R-:W-:Y:S01]  /*0e90*/  LOP3.LUT R68, R10, 0x20, R23.reuse, 0xfe, !PT ;  /* 0x000000200a447812 */ /* 0x100fe200078efe17 */
[-C--:B------:R-:W-:Y:S01]  /*0ea0*/  IMAD R19, R12, R69.reuse, R22 ;  /* 0x000000450c137224 */ /* 0x080fe200078e0216 */
[----:B------:R-:W-:Y:S01]  /*0eb0*/  IABS R24, R72 ;  /* 0x0000004800187213 */ /* 0x000fe20000000000 */
[----:B------:R-:W-:Y:S01]  /*0ec0*/  IMAD.HI.U32 R12, R9, R14, RZ ;  /* 0x0000000e090c7227 */ /* 0x000fe200078e00ff */
[----:B------:R-:W-:Y:S01]  /*0ed0*/  IABS R22, R68 ;  /* 0x0000004400167213 */ /* 0x000fe20000000000 */
[----:B------:R-:W-:Y:S01]  /*0ee0*/  STL [R1+0x2a4], R72 ;  /* 0x0002a44801007387 */ /* 0x000fe20000100800 */
[----:B------:R-:W-:Y:S01]  /*0ef0*/  @!P0 IADD3 R11, R11, -R8, RZ ;  /* 0x800000080b0b8210 */ /* 0x000fe20007ffe0ff */
[-C--:B------:R-:W-:Y:S01]  /*0f00*/  IMAD R53, R12, R69.reuse, R14 ;  /* 0x000000450c357224 */ /* 0x080fe200078e020e */
[C-C-:B------:R-:W-:Y:S01]  /*0f10*/  LOP3.LUT R66, R10.reuse, 0x24, R23.reuse, 0xfe, !PT ;  /* 0x000000240a427812 */ /* 0x140fe200078efe17 */
[C---:B------:R-:W-:Y:S01]  /*0f20*/  IMAD.HI.U32 R16, R9.reuse, R24, RZ ;  /* 0x0000001809107227 */ /* 0x040fe200078e00ff */
[C-C-:B------:R-:W-:Y:S01]  /*0f30*/  LOP3.LUT R64, R10.reuse, 0x28, R23.reuse, 0xfe, !PT ;  /* 0x000000280a407812 */ /* 0x140fe200078efe17 */
[----:B------:R-:W-:Y:S01]  /*0f40*/  STL [R1+0x2a0], R71 ;  /* 0x0002a04701007387 */ /* 0x000fe20000100800 */
[--C-:B------:R-:W-:Y:S01]  /*0f50*/  LOP3.LUT R58, R10, 0x34, R23.reuse, 0xfe, !PT ;  /* 0x000000340a3a7812 */ /* 0x100fe200078efe17 */
[----:B------:R-:W-:Y:S01]  /*0f60*/  IMAD.HI.U32 R12, R9, R22, RZ ;  /* 0x00000016090c7227 */ /* 0x000fe200078e00ff */
[-C--:B------:R-:W-:Y:S01]  /*0f70*/  @!P1 IADD3 R13, R13, -R8.reuse, RZ ;  /* 0x800000080d0d9210 */ /* 0x080fe20007ffe0ff */
[----:B------:R-:W-:Y:S01]  /*0f80*/  STL [R1+0x29c], R70 ;  /* 0x00029c4601007387 */ /* 0x000fe20000100800 */
[----:B------:R-:W-:Y:S01]  /*0f90*/  @!P2 IADD3 R15, R15, -R8, RZ ;  /* 0x800000080f0fa210 */ /* 0x000fe20007ffe0ff */
[----:B------:R-:W-:Y:S01]  /*0fa0*/  IMAD R21, R16, R69, R24 ;  /* 0x0000004510157224 */ /* 0x000fe200078e0218 */
[----:B------:R-:W-:Y:S01]  /*0fb0*/  ISETP.GT.U32.AND P2, PT, R8, R11, PT ;  /* 0x0000000b0800720c */ /* 0x000fe20003f44070 */
[----:B------:R-:W-:Y:S01]  /*0fc0*/  IMAD R55, R12, R69, R22 ;  /* 0x000000450c377224 */ /* 0x000fe200078e0216 */
[----:B------:R-:W-:Y:S01]  /*0fd0*/  LOP3.LUT R62, R10, 0x2c, R23, 0xfe, !PT ;  /* 0x0000002c0a3e7812 */ /* 0x000fe200078efe17 */
[----:B------:R-:W-:Y:S01]  /*0fe0*/  STL [R1+0x298], R68 ;  /* 0x0002984401007387 */ /* 0x000fe20000100800 */
[----:B------:R-:W-:-:S02]  /*0ff0*/  IABS R24, R66 ;  /* 0x0000004200187213 */ /* 0x000fc40000000000 */
[----:B------:R-:W-:Y:S01]  /*1000*/  IABS R50, R64 ;  /* 0x0000004000327213 */ /* 0x000fe20000000000 */
[----:B------:R-:W-:Y:S01]  /*1010*/  STL [R1+0x294], R66 ;  /* 0x0002944201007387 */ /* 0x000fe20000100800 */
[----:B------:R-:W-:Y:S01]  /*1020*/  IABS R22, R58 ;  /* 0x0000003a00167213 */ /* 0x000fe20000000000 */
[C---:B------:R-:W-:Y:S01]  /*1030*/  IMAD.HI.U32 R14, R9.reuse, R24, RZ ;  /* 0x00000018090e7227 */ /* 0x040fe200078e00ff */
[C---:B------:R-:W-:Y:S01]  /*1040*/  ISETP.GT.U32.AND P5, PT, R8.reuse, R13, PT ;  /* 0x0000000d0800720c */ /* 0x040fe20003fa4070 */
[----:B------:R-:W-:Y:S01]  /*1050*/  STL [R1+0x290], R64 ;  /* 0x0002904001007387 */ /* 0x000fe20000100800 */
[C---:B------:R-:W-:Y:S01]  /*1060*/  ISETP.GT.U32.AND P6, PT, R8.reuse, R15, PT ;  /* 0x0000000f0800720c */ /* 0x040fe20003fc4070 */
[C---:B------:R-:W-:Y:S01]  /*1070*/  IMAD.HI.U32 R16, R9.reuse, R50, RZ ;  /* 0x0000003209107227 */ /* 0x040fe200078e00ff */
[C---:B------:R-:W-:Y:S01]  /*1080*/  ISETP.GT.U32.AND P4, PT, R8.reuse, R17, PT ;  /* 0x000000110800720c */ /* 0x040fe20003f84070 */
[----:B------:R-:W-:Y:S01]  /*1090*/  STL [R1+0x28c], R62 ;  /* 0x00028c3e01007387 */ /* 0x000fe20000100800 */
[----:B------:R-:W-:Y:S01]  /*10a0*/  ISETP.GT.U32.AND P3, PT, R8, R49, PT ;  /* 0x000000310800720c */ /* 0x000fe20003f64070 */
[----:B------:R-:W-:Y:S01]  /*10b0*/  IMAD.HI.U32 R12, R9, R22, RZ ;  /* 0x00000016090c7227 */ /* 0x000fe200078e00ff */
[----:B------:R-:W-:-:S02]  /*10c0*/  IABS R52, R62 ;  /* 0x0000003e00347213 */ /* 0x000fc40000000000 */
[--C-:B------:R-:W-:Y:S01]  /*10d0*/  LOP3.LUT R54, R10, 0x38, R23.reuse, 0xfe, !PT ;  /* 0x000000380a367812 */ /* 0x100fe200078efe17 */
[-C--:B------:R-:W-:Y:S01]  /*10e0*/  IMAD R57, R14, R69.reuse, R24 ;  /* 0x000000450e397224 */ /* 0x080fe200078e0218 */
[C-C-:B------:R-:W-:Y:S01]  /*10f0*/  LOP3.LUT R60, R10.reuse, 0x30, R23.reuse, 0xfe, !PT ;  /* 0x000000300a3c7812 */ /* 0x140fe200078efe17 */
[----:B------:R-:W-:Y:S01]  /*1100*/  IMAD.HI.U32 R18, R9, R52, RZ ;  /* 0x0000003409127227 */ /* 0x000fe200078e00ff */
[----:B------:R-:W-:Y:S02]  /*1110*/  LOP3.LUT R56, R10, 0x3c, R23, 0xfe, !PT ;  /* 0x0000003c0a387812 */ /* 0x000fe400078efe17 */
[----:B------:R-:W-:Y:S01]  /*1120*/  @!P2 IADD3 R11, R11, -R8, RZ ;  /* 0x800000080b0ba210 */ /* 0x000fe20007ffe0ff */
[-C--:B------:R-:W-:Y:S01]  /*1130*/  IMAD R59, R16, R69.reuse, R50 ;  /* 0x00000045103b7224 */ /* 0x080fe200078e0232 */
[----:B------:R-:W-:Y:S01]  /*1140*/  IABS R24, R54 ;  /* 0x0000003600187213 */ /* 0x000fe20000000000 */
[----:B------:R-:W-:Y:S01]  /*1150*/  IMAD R65, R12, R69, R22 ;  /* 0x000000450c417224 */ /* 0x000fe200078e0216 */
[----:B------:R-:W-:Y:S01]  /*1160*/  ISETP.GT.U32.AND P0, PT, R8, R19, PT ;  /* 0x000000130800720c */ /* 0x000fe20003f04070 */
[----:B------:R-:W-:Y:S01]  /*1170*/  IMAD R61, R18, R69, R52 ;  /* 0x00000045123d7224 */ /* 0x000fe200078e0234 */
[----:B------:R-:W-:Y:S01]  /*1180*/  ISETP.GT.U32.AND P2, PT, R8, R53, PT ;  /* 0x000000350800720c */ /* 0x000fe20003f44070 */
[----:B------:R-:W-:Y:S01]  /*1190*/  IMAD.HI.U32 R14, R9, R24, RZ ;  /* 0x00000018090e7227 */ /* 0x000fe200078e00ff */
[----:B------:R-:W-:Y:S01]  /*11a0*/  IABS R18, R60 ;  /* 0x0000003c00127213 */ /* 0x000fe20000000000 */
[----:B------:R-:W-:Y:S01]  /*11b0*/  STL [R1+0x288], R60 ;  /* 0x0002883c01007387 */ /* 0x000fe20000100800 */
[-C--:B------:R-:W-:Y:S01]  /*11c0*/  @!P5 IADD3 R13, R13, -R8.reuse, RZ ;  /* 0x800000080d0dd210 */ /* 0x080fe20007ffe0ff */
[----:B------:R-:W-:Y:S01]  /*11d0*/  IMAD R67, R14, R69, R24 ;  /* 0x000000450e437224 */ /* 0x000fe200078e0218 */
[----:B------:R-:W-:Y:S01]  /*11e0*/  @!P6 IADD3 R15, R15, -R8, RZ ;  /* 0x800000080f0fe210 */ /* 0x000fe20007ffe0ff */
[----:B------:R-:W-:Y:S01]  /*11f0*/  IMAD.HI.U32 R10, R9, R18, RZ ;  /* 0x00000012090a7227 */ /* 0x000fe200078e00ff */
[-C--:B------:R-:W-:Y:S01]  /*1200*/  @!P4 IADD3 R17, R17, -R8.reuse, RZ ;  /* 0x800000081111c210 */ /* 0x080fe20007ffe0ff */
[----:B------:R-:W-:Y:S01]  /*1210*/  STL [R1+0x284], R58 ;  /* 0x0002843a01007387 */ /* 0x000fe20000100800 */
[----:B------:R-:W-:-:S02]  /*1220*/  @!P3 IADD3 R49, R49, -R8, RZ ;  /* 0x800000083131b210 */ /* 0x000fc40007ffe0ff */
[----:B------:R-:W-:Y:S01]  /*1230*/  IABS R50, R56 ;  /* 0x0000003800327213 */ /* 0x000fe20000000000 */
[----:B------:R2:W-:Y:S01]  /*1240*/  STL [R1+0x280], R54 ;  /* 0x0002803601007387 */ /* 0x0005e20000100800 */
[C---:B------:R-:W-:Y:S02]  /*1250*/  ISETP.GT.U32.AND P1, PT, R8.reuse, R21, PT ;  /* 0x000000150800720c */ /* 0x040fe40003f24070 */
[C---:B------:R-:W-:Y:S01]  /*1260*/  ISETP.GT.U32.AND P5, PT, R8.reuse, R55, PT ;  /* 0x000000370800720c */ /* 0x040fe20003fa4070 */
[----:B------:R-:W-:Y:S01]  /*1270*/  IMAD.HI.U32 R16, R9, R50, RZ ;  /* 0x0000003209107227 */ /* 0x000fe200078e00ff */
[C---:B------:R-:W-:Y:S01]  /*1280*/  ISETP.GT.U32.AND P6, PT, R8.reuse, R57, PT ;  /* 0x000000390800720c */ /* 0x040fe20003fc4070 */
[----:B------:R3:W-:Y:S01]  /*1290*/  STL [R1+0x27c], R56 ;  /* 0x00027c3801007387 */ /* 0x0007e20000100800 */
[----:B------:R-:W-:Y:S01]  /*12a0*/  ISETP.GT.U32.AND P4, PT, R8, R59, PT ;  /* 0x0000003b0800720c */ /* 0x000fe20003f84070 */
[----:B------:R-:W-:Y:S01]  /*12b0*/  IMAD R9, R10, R69, R18 ;  /* 0x000000450a097224 */ /* 0x000fe200078e0212 */
[----:B------:R-:W-:Y:S01]  /*12c0*/  ISETP.GT.U32.AND P3, PT, R8, R65, PT ;  /* 0x000000410800720c */ /* 0x000fe20003f64070 */
[----:B------:R-:W-:Y:S01]  /*12d0*/  IMAD R69, R16, R69, R50 ;  /* 0x0000004510457224 */ /* 0x000fe200078e0232 */
[----:B------:R-:W-:-:S02]  /*12e0*/  @!P0 IADD3 R19, R19, -R8, RZ ;  /* 0x8000000813138210 */ /* 0x000fc40007ffe0ff */
[-C--:B------:R-:W-:Y:S02]  /*12f0*/  @!P2 IADD3 R53, R53, -R8.reuse, RZ ;  /* 0x800000083535a210 */ /* 0x080fe40007ffe0ff */
[----:B------:R-:W-:Y:S02]  /*1300*/  ISETP.GT.U32.AND P2, PT, R8, R67, PT ;  /* 0x000000430800720c */ /* 0x000fe40003f44070 */
[-C--:B------:R-:W-:Y:S02]  /*1310*/  @!P1 IADD3 R21, R21, -R8.reuse, RZ ;  /* 0x8000000815159210 */ /* 0x080fe40007ffe0ff */
[-C--:B------:R-:W-:Y:S02]  /*1320*/  @!P5 IADD3 R55, R55, -R8.reuse, RZ ;  /* 0x800000083737d210 */ /* 0x080fe40007ffe0ff */
[-C--:B------:R-:W-:Y:S02]  /*1330*/  @!P6 IADD3 R57, R57, -R8.reuse, RZ ;  /* 0x800000083939e210 */ /* 0x080fe40007ffe0ff */
[----:B------:R-:W-:-:S02]  /*1340*/  @!P4 IADD3 R59, R59, -R8, RZ ;  /* 0x800000083b3bc210 */ /* 0x000fc40007ffe0ff */
[----:B------:R-:W-:Y:S02]  /*1350*/  @!P3 IADD3 R65, R65, -R8, RZ ;  /* 0x800000084141b210 */ /* 0x000fe40007ffe0ff */
[C---:B------:R-:W-:Y:S02]  /*1360*/  ISETP.GT.U32.AND P1, PT, R8.reuse, R9, PT ;  /* 0x000000090800720c */ /* 0x040fe40003f24070 */
[C---:B------:R-:W-:Y:S02]  /*1370*/  ISETP.GT.U32.AND P5, PT, R8.reuse, R69, PT ;  /* 0x000000450800720c */ /* 0x040fe40003fa4070 */
[C---:B------:R-:W-:Y:S02]  /*1380*/  ISETP.GT.U32.AND P6, PT, R8.reuse, R17, PT ;  /* 0x000000110800720c */ /* 0x040fe40003fc4070 */
[C---:B------:R-:W-:Y:S02]  /*1390*/  ISETP.GT.U32.AND P4, PT, R8.reuse, R19, PT ;  /* 0x000000130800720c */ /* 0x040fe40003f84070 */
[----:B------:R-:W-:-:S02]  /*13a0*/  ISETP.GT.U32.AND P3, PT, R8, R53, PT ;  /* 0x000000350800720c */ /* 0x000fc40003f64070 */
        /* <DEDUP_REMOVED lines=12> */
[----:B------:R-:W-:Y:S02]  /*1470*/  ISETP.GT.U32.AND P0, PT, R8, R61, PT ;  /* 0x0000003d0800720c */ /* 0x000fe40003f04070 */
[-C--:B------:R-:W-:Y:S02]  /*1480*/  @!P2 IADD3 R55, R55, -R8.reuse, RZ ;  /* 0x800000083737a210 */ /* 0x080fe40007ffe0ff */
[-C--:B------:R-:W-:Y:S02]  /*1490*/  @!P1 IADD3 R49, R49, -R8.reuse, RZ ;  /* 0x8000000831319210 */ /* 0x080fe40007ffe0ff */
[-C--:B------:R-:W-:Y:S02]  /*14a0*/  @!P5 IADD3 R57, R57, -R8.reuse, RZ ;  /* 0x800000083939d210 */ /* 0x080fe40007ffe0ff */
[-C--:B------:R-:W-:Y:S02]  /*14b0*/  @!P4 IADD3 R59, R59, -R8.reuse, RZ ;  /* 0x800000083b3bc210 */ /* 0x080fe40007ffe0ff */
[----:B------:R-:W-:-:S02]  /*14c0*/  @!P3 IADD3 R65, R65, -R8, RZ ;  /* 0x800000084141b210 */ /* 0x000fc40007ffe0ff */
[----:B------:R-:W-:Y:S02]  /*14d0*/  @!P6 IADD3 R67, R67, -R8, RZ ;  /* 0x800000084343e210 */ /* 0x000fe40007ffe0ff */
[C---:B------:R-:W-:Y:S02]  /*14e0*/  ISETP.GT.U32.AND P1, PT, R8.reuse, R9, PT ;  /* 0x000000090800720c */ /* 0x040fe40003f24070 */
[----:B------:R-:W-:Y:S02]  /*14f0*/  ISETP.GT.U32.AND P2, PT, R8, R69, PT ;  /* 0x000000450800720c */ /* 0x000fe40003f44070 */
[----:B------:R-:W-:Y:S02]  /*1500*/  ISETP.GE.AND P5, PT, R77, RZ, PT ;  /* 0x000000ff4d00720c */ /* 0x000fe40003fa6270 */
[----:B------:R-:W-:Y:S02]  /*1510*/  ISETP.GE.AND P6, PT, R76, RZ, PT ;  /* 0x000000ff4c00720c */ /* 0x000fe40003fc6270 */
[----:B------:R-:W-:-:S02]  /*1520*/  ISETP.GE.AND P4, PT, R75, RZ, PT ;  /* 0x000000ff4b00720c */ /* 0x000fc40003f86270 */
[----:B------:R-:W-:Y:S02]  /*1530*/  ISETP.GE.AND P3, PT, R74, RZ, PT ;  /* 0x000000ff4a00720c */ /* 0x000fe40003f66270 */
[-C--:B------:R-:W-:Y:S02]  /*1540*/  @!P0 IADD3 R61, R61, -R8.reuse, RZ ;  /* 0x800000083d3d8210 */ /* 0x080fe40007ffe0ff */
[----:B------:R-:W-:Y:S02]  /*1550*/  LOP3.LUT R51, R63, 0x74, R23, 0xfe, !PT ;  /* 0x000000743f337812 */ /* 0x000fe400078efe17 */
[----:B------:R-:W-:Y:S02]  /*1560*/  ISETP.GT.U32.AND P0, PT, R8, R21, PT ;  /* 0x000000150800720c */ /* 0x000fe40003f04070 */
[-C--:B------:R-:W-:Y:S02]  /*1570*/  @!P1 IADD3 R9, R9, -R8.reuse, RZ ;  /* 0x8000000809099210 */ /* 0x080fe40007ffe0ff */
[----:B------:R-:W-:-:S02]  /*1580*/  @!P2 IADD3 R69, R69, -R8, RZ ;  /* 0x800000084545a210 */ /* 0x000fc40007ffe0ff */
[----:B------:R-:W-:Y:S02]  /*1590*/  @!P5 IADD3 R11, -R11, RZ, RZ ;  /* 0x000000ff0b0bd210 */ /* 0x000fe40007ffe1ff */
[----:B------:R-:W-:Y:S02]  /*15a0*/  @!P6 IADD3 R13, -R13, RZ, RZ ;  /* 0x000000ff0d0de210 */ /* 0x000fe40007ffe1ff */
[----:B------:R-:W-:Y:S02]  /*15b0*/  @!P4 IADD3 R15, -R15, RZ, RZ ;  /* 0x000000ff0f0fc210 */ /* 0x000fe40007ffe1ff */
[----:B------:R-:W-:Y:S02]  /*15c0*/  @!P3 IADD3 R17, -R17, RZ, RZ ;  /* 0x000000ff1111b210 */ /* 0x000fe40007ffe1ff */
[----:B------:R-:W-:Y:S02]  /*15d0*/  LEA.HI R10, R20, R51, RZ, 0x7 ;  /* 0x00000033140a7211 */ /* 0x000fe400078f38ff */
[----:B------:R-:W-:-:S02]  /*15e0*/  ISETP.GE.AND P2, PT, R73, RZ, PT ;  /* 0x000000ff4900720c */ /* 0x000fc40003f46270 */
[----:B------:R-:W-:Y:S02]  /*15f0*/  ISETP.GE.AND P1, PT, R72, RZ, PT ;  /* 0x000000ff4800720c */ /* 0x000fe40003f26270 */
[----:B------:R-:W-:Y:S02]  /*1600*/  ISETP.GE.AND P5, PT, R71, RZ, PT ;  /* 0x000000ff4700720c */ /* 0x000fe40003fa6270 */
[----:B------:R-:W-:Y:S02]  /*1610*/  ISETP.GE.AND P6, PT, R70, RZ, PT ;  /* 0x000000ff4600720c */ /* 0x000fe40003fc6270 */
[----:B------:R-:W-:Y:S02]  /*1620*/  ISETP.GE.AND P4, PT, R68, RZ, PT ;  /* 0x000000ff4400720c */ /* 0x000fe40003f86270 */
[----:B------:R-:W-:Y:S02]  /*1630*/  ISETP.GE.AND P3, PT, R66, RZ, PT ;  /* 0x000000ff4200720c */ /* 0x000fe40003f66270 */
[----:B------:R-:W-:-:S02]  /*1640*/  LOP3.LUT R10, R10, 0xffffff80, RZ, 0xc0, !PT ;  /* 0xffffff800a0a7812 */ /* 0x000fc400078ec0ff */
[--C-:B------:R-:W-:Y:S02]  /*1650*/  LOP3.LUT R81, R63, 0x78, R23.reuse, 0xfe, !PT ;  /* 0x000000783f517812 */ /* 0x100fe400078efe17 */
[----:B------:R-:W-:Y:S02]  /*1660*/  IADD3 R80, R51, -R10, RZ ;  /* 0x8000000a33507210 */ /* 0x000fe40007ffe0ff */
[----:B------:R-:W-:Y:S02]  /*1670*/  @!P0 IADD3 R21, R21, -R8, RZ ;  /* 0x8000000815158210 */ /* 0x000fe40007ffe0ff */
[----:B------:R-:W-:Y:S02]  /*1680*/  MOV R51, R49 ;  /* 0x0000003100337202 */ /* 0x000fe40000000f00 */
[----:B-1----:R-:W-:Y:S02]  /*1690*/  LOP3.LUT R63, R63, 0x7c, R23, 0xfe, !PT ;  /* 0x0000007c3f3f7812 */ /* 0x002fe400078efe17 */
[----:B------:R-:W-:-:S02]  /*16a0*/  ISETP.GT.U32.AND P0, PT, R8, R61, PT ;  /* 0x0000003d0800720c */ /* 0x000fc40003f04070 */
[----:B------:R-:W-:Y:S02]  /*16b0*/  LEA.HI R12, R20, R81, RZ, 0x7 ;  /* 0x00000051140c7211 */ /* 0x000fe400078f38ff */
[----:B------:R-:W-:Y:S02]  /*16c0*/  @!P2 IADD3 R19, -R19, RZ, RZ ;  /* 0x000000ff1313a210 */ /* 0x000fe40007ffe1ff */
[----:B------:R-:W-:Y:S02]  /*16d0*/  @!P1 IADD3 R21, -R21, RZ, RZ ;  /* 0x000000ff15159210 */ /* 0x000fe40007ffe1ff */
[----:B------:R-:W-:Y:S02]  /*16e0*/  @!P5 IADD3 R51, -R51, RZ, RZ ;  /* 0x000000ff3333d210 */ /* 0x000fe40007ffe1ff */
[----:B------:R-:W-:Y:S02]  /*16f0*/  @!P6 IADD3 R53, -R53, RZ, RZ ;  /* 0x000000ff3535e210 */ /* 0x000fe40007ffe1ff */
[----:B------:R-:W-:-:S02]  /*1700*/  @!P4 IADD3 R55, -R55, RZ, RZ ;  /* 0x000000ff3737c210 */ /* 0x000fc40007ffe1ff */
[----:B------:R-:W-:Y:S02]  /*1710*/  @!P3 IADD3 R57, -R57, RZ, RZ ;  /* 0x000000ff3939b210 */ /* 0x000fe40007ffe1ff */
[----:B------:R-:W-:Y:S02]  /*1720*/  LEA.HI R20, R20, R63, RZ, 0x7 ;  /* 0x0000003f14147211 */ /* 0x000fe400078f38ff */
[----:B------:R-:W-:Y:S02]  /*1730*/  ISETP.GE.AND P2, PT, R64, RZ, PT ;  /* 0x000000ff4000720c */ /* 0x000fe40003f46270 */
[----:B------:R-:W-:Y:S02]  /*1740*/  ISETP.GE.AND P1, PT, R62, RZ, PT ;  /* 0x000000ff3e00720c */ /* 0x000fe40003f26270 */
[----:B------:R-:W-:Y:S02]  /*1750*/  ISETP.GE.AND P5, PT, R60, RZ, PT ;  /* 0x000000ff3c00720c */ /* 0x000fe40003fa6270 */
[----:B------:R-:W-:-:S02]  /*1760*/  ISETP.GE.AND P6, PT, R58, RZ, PT ;  /* 0x000000ff3a00720c */ /* 0x000fc40003fc6270 */
[----:B------:R-:W-:Y:S02]  /*1770*/  ISETP.GE.AND P4, PT, R56, RZ, PT ;  /* 0x000000ff3800720c */ /* 0x000fe40003f86270 */
[----:B------:R-:W-:Y:S02]  /*1780*/  ISETP.GE.AND P3, PT, R54, RZ, PT ;  /* 0x000000ff3600720c */ /* 0x000fe40003f66270 */
[----:B------:R-:W-:Y:S02]  /*1790*/  LOP3.LUT R20, R20, 0xffffff80, RZ, 0xc0, !PT ;  /* 0xffffff8014147812 */ /* 0x000fe400078ec0ff */
[----:B------:R-:W-:Y:S02]  /*17a0*/  @!P0 IADD3 R61, R61, -R8, RZ ;  /* 0x800000083d3d8210 */ /* 0x000fe40007ffe0ff */
[----:B------:R-:W-:Y:S02]  /*17b0*/  IADD3 R82, R63, -R20, RZ ;  /* 0x800000143f527210 */ /* 0x000fe40007ffe0ff */
[----:B------:R-:W-:-:S02]  /*17c0*/  MOV R63, R9 ;  /* 0x00000009003f7202 */ /* 0x000fc40000000f00 */
[----:B------:R-:W-:Y:S02]  /*17d0*/  ISETP.NE.AND P0, PT, R2, RZ, PT ;  /* 0x000000ff0200720c */ /* 0x000fe40003f05270 */
[----:B------:R-:W-:Y:S02]  /*17e0*/  SHF.L.U32 R49, R0, 0x2, RZ ;  /* 0x0000000200317819 */ /* 0x000fe400000006ff */
[----:B------:R-:W-:Y:S02]  /*17f0*/  LOP3.LUT R12, R12, 0xffffff80, RZ, 0xc0, !PT ;  /* 0xffffff800c0c7812 */ /* 0x000fe400078ec0ff */
[----:B------:R-:W-:Y:S02]  /*1800*/  LOP3.LUT R2, RZ, R2, RZ, 0x33, !PT ;  /* 0x00000002ff027212 */ /* 0x000fe400078e33ff */
[----:B------:R-:W-:Y:S02]  /*1810*/  @!P2 IADD3 R59, -R59, RZ, RZ ;  /* 0x000000ff3b3ba210 */ /* 0x000fe40007ffe1ff */
[----:B------:R-:W-:-:S02]  /*1820*/  @!P1 IADD3 R61, -R61, RZ, RZ ;  /* 0x000000ff3d3d9210 */ /* 0x000fc40007ffe1ff */
[----:B------:R-:W-:Y:S02]  /*1830*/  @!P5 IADD3 R63, -R63, RZ, RZ ;  /* 0x000000ff3f3fd210 */ /* 0x000fe40007ffe1ff */
[----:B------:R-:W-:Y:S02]  /*1840*/  @!P6 IADD3 R65, -R65, RZ, RZ ;  /* 0x000000ff4141e210 */ /* 0x000fe40007ffe1ff */
[----:B------:R-:W-:Y:S02]  /*1850*/  @!P4 IADD3 R69, -R69, RZ, RZ ;  /* 0x000000ff4545c210 */ /* 0x000fe40007ffe1ff */
[----:B------:R-:W-:Y:S02]  /*1860*/  @!P3 IADD3 R67, -R67, RZ, RZ ;  /* 0x000000ff4343b210 */ /* 0x000fe40007ffe1ff */
[----:B------:R-:W-:Y:S02]  /*1870*/  LOP3.LUT R175, R49, 0x7c, RZ, 0xc0, !PT ;  /* 0x0000007c31af7812 */ /* 0x000fe400078ec0ff */
[----:B------:R-:W-:-:S02]  /*1880*/  IADD3 R81, R81, -R12, RZ ;  /* 0x8000000c51517210 */ /* 0x000fc40007ffe0ff */
[C---:B------:R-:W-:Y:S01]  /*1890*/  SEL R8, R2.reuse, R11, !P0 ;  /* 0x0000000b02087207 */ /* 0x040fe20004000000 */
[--C-:B------:R-:W-:Y:S01]  /*18a0*/  IMAD R3, R3, 0xac, R175.reuse ;  /* 0x000000ac03037824 */ /* 0x100fe200078e02af */
        /* <DEDUP_REMOVED lines=28> */
[----:B------:R-:W-:Y:S01]  /*1a70*/  SEL R24, R2, R69, !P0 ;  /* 0x0000004502187207 */ /* 0x000fe20004000000 */
[--C-:B------:R-:W-:Y:S01]  /*1a80*/  IMAD R17, R17, 0xac, R175.reuse ;  /* 0x000000ac11117824 */ /* 0x100fe200078e02af */
[----:B------:R-:W-:Y:S01]  /*1a90*/  MOV R2, 0x4 ;  /* 0x0000000400027802 */ /* 0x000fe20000000f00 */
[--C-:B------:R-:W-:Y:S01]  /*1aa0*/  IMAD R19, R19, 0xac, R175.reuse ;  /* 0x000000ac13137824 */ /* 0x100fe200078e02af */
[----:B------:R-:W-:Y:S01]  /*1ab0*/  LOP3.LUT R67, R23, 0x4c, RZ, 0xfc, !PT ;  /* 0x0000004c17437812 */ /* 0x000fe200078efcff */
[----:B------:R-:W-:Y:S01]  /*1ac0*/  IMAD R37, R37, 0xac, R175 ;  /* 0x000000ac25257824 */ /* 0x000fe200078e02af */
[----:B------:R-:W-:Y:S01]  /*1ad0*/  LOP3.LUT R49, R23, 0x4, RZ, 0xfc, !PT ;  /* 0x0000000417317812 */ /* 0x000fe200078efcff */
[----:B------:R-:W-:Y:S01]  /*1ae0*/  IMAD.WIDE R178, R3, R2, c[0x0][0x168] ;  /* 0x00005a0003b27625 */ /* 0x000fe200078e0202 */
[----:B------:R-:W-:-:S02]  /*1af0*/  LOP3.LUT R51, R23, 0xc, RZ, 0xfc, !PT ;  /* 0x0000000c17337812 */ /* 0x000fc400078efcff */
[----:B------:R-:W-:Y:S01]  /*1b00*/  LOP3.LUT R50, R23, 0x8, RZ, 0xfc, !PT ;  /* 0x0000000817327812 */ /* 0x000fe200078efcff */
[-C--:B------:R-:W-:Y:S01]  /*1b10*/  IMAD.WIDE R176, R5, R2.reuse, c[0x0][0x168] ;  /* 0x00005a0005b07625 */ /* 0x080fe200078e0202 */
[-C--:B------:R-:W-:Y:S02]  /*1b20*/  LEA R67, R67, R175.reuse, 0x7 ;  /* 0x000000af43437211 */ /* 0x080fe400078e38ff */
[----:B------:R-:W-:Y:S01]  /*1b30*/  LOP3.LUT R65, R23, 0x44, RZ, 0xfc, !PT ;  /* 0x0000004417417812 */ /* 0x000fe200078efcff */
[--C-:B------:R-:W-:Y:S01]  /*1b40*/  IMAD R3, R8, 0xac, R175.reuse ;  /* 0x000000ac08037824 */ /* 0x100fe200078e02af */
[-C--:B------:R-:W-:Y:S01]  /*1b50*/  LEA R49, R49, R175.reuse, 0x7 ;  /* 0x000000af31317211 */ /* 0x080fe200078e38ff */
[----:B------:R-:W-:Y:S01]  /*1b60*/  IMAD R5, R22, 0xac, R175 ;  /* 0x000000ac16057824 */ /* 0x000fe200078e02af */
[----:B------:R-:W-:Y:S01]  /*1b70*/  LOP3.LUT R52, R23, 0x10, RZ, 0xfc, !PT ;  /* 0x0000001017347812 */ /* 0x000fe200078efcff */
[----:B------:R-:W-:Y:S01]  /*1b80*/  IMAD.WIDE R166, R7, R2, c[0x0][0x168] ;  /* 0x00005a0007a67625 */ /* 0x000fe200078e0202 */
[----:B------:R-:W-:-:S02]  /*1b90*/  LEA R83, R23, R175, 0x7 ;  /* 0x000000af17537211 */ /* 0x000fc400078e38ff */
[----:B------:R-:W-:Y:S01]  /*1ba0*/  LOP3.LUT R53, R23, 0x14, RZ, 0xfc, !PT ;  /* 0x0000001417357812 */ /* 0x000fe200078efcff */
[-C--:B------:R-:W-:Y:S01]  /*1bb0*/  IMAD.WIDE R116, R41, R2.reuse, c[0x0][0x168] ;  /* 0x00005a0029747625 */ /* 0x080fe200078e0202 */
[-C--:B------:R-:W-:Y:S02]  /*1bc0*/  LEA R51, R51, R175.reuse, 0x7 ;  /* 0x000000af33337211 */ /* 0x080fe400078e38ff */
[----:B--2---:R-:W-:Y:S01]  /*1bd0*/  LOP3.LUT R54, R23, 0x18, RZ, 0xfc, !PT ;  /* 0x0000001817367812 */ /* 0x004fe200078efcff */
[--C-:B------:R-:W-:Y:S01]  /*1be0*/  IMAD R7, R10, 0xac, R175.reuse ;  /* 0x000000ac0a077824 */ /* 0x100fe200078e02af */
[----:B------:R-:W-:Y:S01]  /*1bf0*/  LEA R50, R50, R175, 0x7 ;  /* 0x000000af32327211 */ /* 0x000fe200078e38ff */
[-C--:B------:R-:W-:Y:S01]  /*1c00*/  IMAD.WIDE R164, R25, R2.reuse, c[0x0][0x168] ;  /* 0x00005a0019a47625 */ /* 0x080fe200078e0202 */
[----:B------:R-:W-:Y:S02]  /*1c10*/  SHF.L.U32 R120, R67, 0x2, RZ ;  /* 0x0000000243787819 */ /* 0x000fe400000006ff */
[C---:B------:R-:W-:Y:S01]  /*1c20*/  LOP3.LUT R55, R23.reuse, 0x1c, RZ, 0xfc, !PT ;  /* 0x0000001c17377812 */ /* 0x040fe200078efcff */
[----:B------:R-:W-:Y:S01]  /*1c30*/  IMAD R67, R40, 0xac, R175 ;  /* 0x000000ac28437824 */ /* 0x000fe200078e02af */
[----:B---3--:R-:W-:Y:S01]  /*1c40*/  LOP3.LUT R56, R23, 0x20, RZ, 0xfc, !PT ;  /* 0x0000002017387812 */ /* 0x008fe200078efcff */
[----:B------:R-:W-:Y:S01]  /*1c50*/  IMAD.WIDE R40, R3, R2, c[0x0][0x160] ;  /* 0x0000580003287625 */ /* 0x000fe200078e0202 */
[----:B------:R-:W-:-:S02]  /*1c60*/  LOP3.LUT R57, R23, 0x24, RZ, 0xfc, !PT ;  /* 0x0000002417397812 */ /* 0x000fc400078efcff */
[C---:B------:R-:W-:Y:S01]  /*1c70*/  LOP3.LUT R58, R23.reuse, 0x28, RZ, 0xfc, !PT ;  /* 0x00000028173a7812 */ /* 0x040fe200078efcff */
[--C-:B------:R-:W-:Y:S01]  /*1c80*/  IMAD R25, R12, 0xac, R175.reuse ;  /* 0x000000ac0c197824 */ /* 0x100fe200078e02af */
[----:B------:R-:W-:Y:S01]  /*1c90*/  LOP3.LUT R59, R23, 0x2c, RZ, 0xfc, !PT ;  /* 0x0000002c173b7812 */ /* 0x000fe200078efcff */
[-C--:B------:R-:W-:Y:S01]  /*1ca0*/  IMAD.WIDE R158, R27, R2.reuse, c[0x0][0x168] ;  /* 0x00005a001b9e7625 */ /* 0x080fe200078e0202 */
[C---:B------:R-:W-:Y:S02]  /*1cb0*/  LOP3.LUT R60, R23.reuse, 0x30, RZ, 0xfc, !PT ;  /* 0x00000030173c7812 */ /* 0x040fe400078efcff */
[----:B------:R-:W-:Y:S01]  /*1cc0*/  LOP3.LUT R61, R23, 0x34, RZ, 0xfc, !PT ;  /* 0x00000034173d7812 */ /* 0x000fe200078efcff */
[-C--:B------:R-:W-:Y:S01]  /*1cd0*/  IMAD.WIDE R8, R9, R2.reuse, c[0x0][0x160] ;  /* 0x0000580009087625 */ /* 0x080fe200078e0202 */
[C---:B------:R-:W-:Y:S02]  /*1ce0*/  LOP3.LUT R62, R23.reuse, 0x38, RZ, 0xfc, !PT ;  /* 0x00000038173e7812 */ /* 0x040fe400078efcff */
[C---:B------:R-:W-:Y:S01]  /*1cf0*/  LOP3.LUT R63, R23.reuse, 0x3c, RZ, 0xfc, !PT ;  /* 0x0000003c173f7812 */ /* 0x040fe200078efcff */
[----:B------:R-:W-:Y:S01]  /*1d00*/  IMAD R27, R14, 0xac, R175 ;  /* 0x000000ac0e1b7824 */ /* 0x000fe200078e02af */
[----:B------:R-:W-:Y:S01]  /*1d10*/  LOP3.LUT R64, R23, 0x40, RZ, 0xfc, !PT ;  /* 0x0000004017407812 */ /* 0x000fe200078efcff */
[----:B------:R-:W-:Y:S01]  /*1d20*/  IMAD.WIDE R152, R29, R2, c[0x0][0x168] ;  /* 0x00005a001d987625 */ /* 0x000fe200078e0202 */
[----:B------:R-:W-:-:S02]  /*1d30*/  LOP3.LUT R66, R23, 0x48, RZ, 0xfc, !PT ;  /* 0x0000004817427812 */ /* 0x000fc400078efcff */
        /* <DEDUP_REMOVED lines=14> */
[C---:B------:R-:W-:Y:S01]  /*1e20*/  LOP3.LUT R77, R23.reuse, 0x74, RZ, 0xfc, !PT ;  /* 0x00000074174d7812 */ /* 0x040fe200078efcff */
[----:B------:R-:W-:Y:S01]  /*1e30*/  IMAD R31, R18, 0xac, R175 ;  /* 0x000000ac121f7824 */ /* 0x000fe200078e02af */
[----:B------:R-:W-:Y:S01]  /*1e40*/  LOP3.LUT R78, R23, 0x78, RZ, 0xfc, !PT ;  /* 0x00000078174e7812 */ /* 0x000fe200078efcff */
[-C--:B------:R-:W-:Y:S01]  /*1e50*/  IMAD.WIDE R140, R33, R2.reuse, c[0x0][0x168] ;  /* 0x00005a00218c7625 */ /* 0x080fe200078e0202 */
[----:B------:R-:W-:Y:S02]  /*1e60*/  LOP3.LUT R79, R23, 0x7c, RZ, 0xfc, !PT ;  /* 0x0000007c174f7812 */ /* 0x000fe400078efcff */
[----:B------:R-:W-:Y:S01]  /*1e70*/  LEA R65, R65, R175, 0x7 ;  /* 0x000000af41417211 */ /* 0x000fe200078e38ff */
[----:B------:R-:W-:Y:S01]  /*1e80*/  IMAD.WIDE R14, R15, R2, c[0x0][0x160] ;  /* 0x000058000f0e7625 */ /* 0x000fe200078e0202 */
[----:B------:R-:W-:-:S02]  /*1e90*/  SHF.L.U32 R174, R49, 0x2, RZ ;  /* 0x0000000231ae7819 */ /* 0x000fc400000006ff */
[-C--:B------:R-:W-:Y:S01]  /*1ea0*/  LEA R52, R52, R175.reuse, 0x7 ;  /* 0x000000af34347211 */ /* 0x080fe200078e38ff */
[--C-:B------:R-:W-:Y:S01]  /*1eb0*/  IMAD R49, R4, 0xac, R175.reuse ;  /* 0x000000ac04317824 */ /* 0x100fe200078e02af */
[----:B------:R-:W-:Y:S01]  /*1ec0*/  SHF.L.U32 R23, R83, 0x2, RZ ;  /* 0x0000000253177819 */ /* 0x000fe200000006ff */
[-C--:B------:R-:W-:Y:S01]  /*1ed0*/  IMAD.WIDE R4, R5, R2.reuse, c[0x0][0x160] ;  /* 0x0000580005047625 */ /* 0x080fe200078e0202 */
[-C--:B------:R-:W-:Y:S01]  /*1ee0*/  LEA R53, R53, R175.reuse, 0x7 ;  /* 0x000000af35357211 */ /* 0x080fe200078e38ff */
[----:B------:R-:W-:Y:S01]  /*1ef0*/  STL [R1+0x234], R174 ;  /* 0x000234ae01007387 */ /* 0x000fe20000100800 */
[----:B------:R-:W-:Y:S01]  /*1f00*/  SHF.L.U32 R168, R51, 0x2, RZ ;  /* 0x0000000233a87819 */ /* 0x000fe200000006ff */
[--C-:B------:R-:W-:Y:S01]  /*1f10*/  IMAD R51, R6, 0xac, R175.reuse ;  /* 0x000000ac06337824 */ /* 0x100fe200078e02af */
[-C--:B------:R-:W-:Y:S01]  /*1f20*/  LEA R54, R54, R175.reuse, 0x7 ;  /* 0x000000af36367211 */ /* 0x080fe200078e38ff */
[-C--:B------:R-:W-:Y:S01]  /*1f30*/  IMAD.WIDE R6, R7, R2.reuse, c[0x0][0x160] ;  /* 0x0000580007067625 */ /* 0x080fe200078e0202 */
[----:B------:R-:W-:Y:S01]  /*1f40*/  SHF.L.U32 R169, R50, 0x2, RZ ;  /* 0x0000000232a97819 */ /* 0x000fe200000006ff */
[----:B------:R1:W-:Y:S01]  /*1f50*/  LDGSTS.E.BYPASS.128 [R23], [R40.64] ;  /* 0x0000000028177fae */ /* 0x0003e2000b901c4a */
[-C--:B------:R-:W-:Y:S01]  /*1f60*/  LEA R55, R55, R175.reuse, 0x7 ;  /* 0x000000af37377211 */ /* 0x080fe200078e38ff */
[--C-:B------:R-:W-:Y:S01]  /*1f70*/  IMAD R33, R20, 0xac, R175.reuse ;  /* 0x000000ac14217824 */ /* 0x100fe200078e02af */
[----:B------:R-:W-:Y:S01]  /*1f80*/  SHF.L.U32 R126, R65, 0x2, RZ ;  /* 0x00000002417e7819 */ /* 0x000fe200000006ff */
[--C-:B------:R-:W-:Y:S01]  /*1f90*/  IMAD R65, R38, 0xac, R175.reuse ;  /* 0x000000ac26417824 */ /* 0x100fe200078e02af */
[-C--:B------:R-:W-:Y:S01]  /*1fa0*/  LEA R56, R56, R175.reuse, 0x7 ;  /* 0x000000af38387211 */ /* 0x080fe200078e38ff */
[-C--:B------:R-:W-:Y:S01]  /*1fb0*/  IMAD.WIDE R38, R25, R2.reuse, c[0x0][0x160] ;  /* 0x0000580019267625 */ /* 0x080fe200078e0202 */
[----:B------:R-:W-:Y:S01]  /*1fc0*/  SHF.L.U32 R163, R52, 0x2, RZ ;  /* 0x0000000234a37819 */ /* 0x000fe200000006ff */
[----:B------:R2:W-:Y:S01]  /*1fd0*/  LDGSTS.E.BYPASS.128 [R174], [R4.64] ;  /* 0x0000000004ae7fae */ /* 0x0005e2000b901c4a */
[-C--:B------:R-:W-:Y:S01]  /*1fe0*/  LEA R57, R57, R175.reuse, 0x7 ;  /* 0x000000af39397211 */ /* 0x080fe200078e38ff */
[-C--:B------:R-:W-:Y:S01]  /*1ff0*/  IMAD.WIDE R134, R35, R2.reuse, c[0x0][0x168] ;  /* 0x00005a0023867625 */ /* 0x080fe200078e0202 */
[----:B------:R-:W-:Y:S01]  /*2000*/  SHF.L.U32 R162, R53, 0x2, RZ ;  /* 0x0000000235a27819 */ /* 0x000fe200000006ff */
[----:B------:R3:W-:Y:S01]  /*2010*/  LDGSTS.E.BYPASS.128 [R169], [R8.64] ;  /* 0x0000000008a97fae */ /* 0x0007e2000b901c4a */
[-C--:B------:R-:W-:Y:S01]  /*2020*/  LEA R58, R58, R175.reuse, 0x7 ;  /* 0x000000af3a3a7211 */ /* 0x080fe200078e38ff */
[--C-:B------:R-:W-:Y:S01]  /*2030*/  IMAD R53, R26, 0xac, R175.reuse ;  /* 0x000000ac1a357824 */ /* 0x100fe200078e02af */
[----:B------:R-:W-:Y:S01]  /*2040*/  SHF.L.U32 R157, R54, 0x2, RZ ;  /* 0x00000002369d7819 */ /* 0x000fe200000006ff */
[-C--:B------:R-:W-:Y:S01]  /*2050*/  IMAD.WIDE R26, R27, R2.reuse, c[0x0][0x160] ;  /* 0x000058001b1a7625 */ /* 0x080fe200078e0202 */
[-C--:B------:R-:W-:Y:S01]  /*2060*/  LEA R59, R59, R175.reuse, 0x7 ;  /* 0x000000af3b3b7211 */ /* 0x080fe200078e38ff */
[----:B------:R2:W-:Y:S01]  /*2070*/  LDGSTS.E.BYPASS.128 [R168], [R6.64] ;  /* 0x0000000006a87fae */ /* 0x0005e2000b901c4a */
        /* <DEDUP_REMOVED lines=8> */
[-C--:B------:R-:W-:Y:S01]  /*2100*/  LEA R63, R63, R175.reuse, 0x7 ;  /* 0x000000af3f3f7211 */ /* 0x080fe200078e38ff */
[-C--:B------:R-:W-:Y:S01]  /*2110*/  IMAD.WIDE R16, R17, R2.reuse, c[0x0][0x160] ;  /* 0x0000580011107625 */ /* 0x080fe200078e0202 */
[----:B------:R-:W-:Y:S01]  /*2120*/  SHF.L.U32 R150, R57, 0x2, RZ ;  /* 0x0000000239967819 */ /* 0x000fe200000006ff */
[----:B------:R5:W-:Y:S01]  /*2130*/  LDGSTS.E.BYPASS.128 [R162], [R38.64] ;  /* 0x0000000026a27fae */ /* 0x000be2000b901c4a */
[----:B------:R-:W-:Y:S01]  /*2140*/  LEA R62, R62, R175, 0x7 ;  /* 0x000000af3e3e7211 */ /* 0x000fe200078e38ff */
[--C-:B------:R-:W-:Y:S01]  /*2150*/  IMAD R57, R30, 0xac, R175.reuse ;  /* 0x000000ac1e397824 */ /* 0x100fe200078e02af */
[----:B------:R-:W-:Y:S01]  /*2160*/  SHF.L.U32 R145, R58, 0x2, RZ ;  /* 0x000000023a917819 */ /* 0x000fe200000006ff */
[--C-:B------:R-:W-:Y:S01]  /*2170*/  IMAD R35, R24, 0xac, R175.reuse ;  /* 0x000000ac18237824 */ /* 0x100fe200078e02af */
[----:B------:R-:W-:Y:S01]  /*2180*/  SHF.L.U32 R144, R59, 0x2, RZ ;  /* 0x000000023b907819 */ /* 0x000fe200000006ff */
[-C--:B------:R-:W-:Y:S01]  /*2190*/  IMAD.WIDE R30, R31, R2.reuse, c[0x0][0x160] ;  /* 0x000058001f1e7625 */ /* 0x080fe200078e0202 */
[----:B------:R1:W-:Y:S01]  /*21a0*/  LDGSTS.E.BYPASS.128 [R157], [R12.64] ;  /* 0x000000000c9d7fae */ /* 0x0003e2000b901c4a */
[----:B------:R-:W-:Y:S01]  /*21b0*/  SHF.L.U32 R139, R60, 0x2, RZ ;  /* 0x000000023c8b7819 */ /* 0x000fe200000006ff */
[----:B------:R-:W-:Y:S01]  /*21c0*/  CS2R R24, SRZ ;  /* 0x0000000000187805 */ /* 0x000fe2000001ff00 */
[----:B------:R-:W-:Y:S01]  /*21d0*/  IMAD R59, R32, 0xac, R175 ;  /* 0x000000ac203b7824 */ /* 0x000fe200078e02af */
[----:B------:R1:W-:Y:S01]  /*21e0*/  LDGSTS.E.BYPASS.128 [R156], [R26.64] ;  /* 0x000000001a9c7fae */ /* 0x0003e2000b901c4a */
[----:B------:R-:W-:Y:S01]  /*21f0*/  IMAD.WIDE R18, R19, R2, c[0x0][0x160] ;  /* 0x0000580013127625 */ /* 0x000fe200078e0202 */
[----:B------:R-:W-:-:S02]  /*2200*/  SHF.L.U32 R138, R61, 0x2, RZ ;  /* 0x000000023d8a7819 */ /* 0x000fc400000006ff */
[----:B------:R-:W-:Y:S01]  /*2210*/  SHF.L.U32 R132, R63, 0x2, RZ ;  /* 0x000000023f847819 */ /* 0x000fe200000006ff */
[-C--:B------:R-:W-:Y:S01]  /*2220*/  IMAD.WIDE R32, R33, R2.reuse, c[0x0][0x160] ;  /* 0x0000580021207625 */ /* 0x080fe200078e0202 */
[----:B------:R1:W-:Y:S01]  /*2230*/  LDGSTS.E.BYPASS.128 [R151], [R14.64] ;  /* 0x000000000e977fae */ /* 0x0003e2000b901c4a */
[----:B------:R-:W-:Y:S02]  /*2240*/  SHF.L.U32 R133, R62, 0x2, RZ ;  /* 0x000000023e857819 */ /* 0x000fe400000006ff */
[----:B------:R-:W-:Y:S01]  /*2250*/  IMAD R63, R36, 0xac, R175 ;  /* 0x000000ac243f7824 */ /* 0x000fe200078e02af */
[----:B------:R1:W-:Y:S01]  /*2260*/  LDGSTS.E.BYPASS.128 [R150], [R28.64] ;  /* 0x000000001c967fae */ /* 0x0003e2000b901c4a */
[-C--:B------:R-:W-:Y:S01]  /*2270*/  IMAD.WIDE R128, R37, R2.reuse, c[0x0][0x168] ;  /* 0x00005a0025807625 */ /* 0x080fe200078e0202 */
[-C--:B------:R-:W-:Y:S02]  /*2280*/  LEA R64, R64, R175.reuse, 0x7 ;  /* 0x000000af40407211 */ /* 0x080fe400078e38ff */
[----:B------:R1:W-:Y:S01]  /*2290*/  LDGSTS.E.BYPASS.128 [R145], [R16.64] ;  /* 0x0000000010917fae */ /* 0x0003e2000b901c4a */
[----:B------:R-:W-:Y:S01]  /*22a0*/  IMAD.WIDE R20, R21, R2, c[0x0][0x160] ;  /* 0x0000580015147625 */ /* 0x000fe200078e0202 */
[----:B------:R-:W-:-:S02]  /*22b0*/  LEA R69, R69, R175, 0x7 ;  /* 0x000000af45457211 */ /* 0x000fc400078e38ff */
[----:B------:R1:W-:Y:S01]  /*22c0*/  LDGSTS.E.BYPASS.128 [R144], [R30.64] ;  /* 0x000000001e907fae */ /* 0x0003e2000b901c4a */
[-C--:B------:R-:W-:Y:S01]  /*22d0*/  IMAD.WIDE R36, R35, R2.reuse, c[0x0][0x160] ;  /* 0x0000580023247625 */ /* 0x080fe200078e0202 */
[-C--:B------:R-:W-:Y:S02]  /*22e0*/  LEA R66, R66, R175.reuse, 0x7 ;  /* 0x000000af42427211 */ /* 0x080fe400078e38ff */
        /* <DEDUP_REMOVED lines=8> */
[----:B------:R-:W-:Y:S02]  /*2370*/  SHF.L.U32 R127, R64, 0x2, RZ ;  /* 0x00000002407f7819 */ /* 0x000fe400000006ff */
[----:B------:R1:W-:Y:S01]  /*2380*/  LDGSTS.E.BYPASS.128 [R132], [R36.64] ;  /* 0x0000000024847fae */ /* 0x0003e2000b901c4a */
[-C--:B------:R-:W-:Y:S01]  /*2390*/  IMAD.WIDE R154, R55, R2.reuse, c[0x0][0x168] ;  /* 0x00005a00379a7625 */ /* 0x080fe200078e0202 */
[-C--:B------:R-:W-:Y:S02]  /*23a0*/  LEA R73, R73, R175.reuse, 0x7 ;  /* 0x000000af49497211 */ /* 0x080fe400078e38ff */
[----:B------:R-:W0:Y:S01]  /*23b0*/  LDGDEPBAR ;  /* 0x00000000000079af */ /* 0x000e220000000000 */
[--C-:B------:R-:W-:Y:S01]  /*23c0*/  IMAD R61, R34, 0xac, R175.reuse ;  /* 0x000000ac223d7824 */ /* 0x100fe200078e02af */
[----:B------:R-:W-:Y:S01]  /*23d0*/  SHF.L.U32 R114, R69, 0x2, RZ ;  /* 0x0000000245727819 */ /* 0x000fe200000006ff */
[-C--:B------:R-:W-:Y:S01]  /*23e0*/  IMAD.WIDE R148, R57, R2.reuse, c[0x0][0x168] ;  /* 0x00005a0039947625 */ /* 0x080fe200078e0202 */
[----:B------:R1:W-:Y:S01]  /*23f0*/  LDGSTS.E.BYPASS.128 [R23+0x18000], [R178.64] ;  /* 0x18000000b2177fae */ /* 0x0003e2000b901c4a */
[-C--:B------:R-:W-:Y:S01]  /*2400*/  LEA R70, R70, R175.reuse, 0x7 ;  /* 0x000000af46467211 */ /* 0x080fe200078e38ff */
[----:B------:R-:W-:Y:S01]  /*2410*/  CS2R R34, SRZ ;  /* 0x0000000000227805 */ /* 0x000fe2000001ff00 */
[-C--:B------:R-:W-:Y:S01]  /*2420*/  IMAD.WIDE R142, R59, R2.reuse, c[0x0][0x168] ;  /* 0x00005a003b8e7625 */ /* 0x080fe200078e0202 */
[----:B------:R2:W-:Y:S01]  /*2430*/  LDGSTS.E.BYPASS.128 [R174+0x18000], [R176.64] ;  /* 0x18000000b0ae7fae */ /* 0x0005e2000b901c4a */
[----:B------:R-:W-:Y:S01]  /*2440*/  SHF.L.U32 R121, R66, 0x2, RZ ;  /* 0x0000000242797819 */ /* 0x000fe200000006ff */
[----:B------:R-:W-:Y:S01]  /*2450*/  CS2R R56, SRZ ;  /* 0x0000000000387805 */ /* 0x000fe2000001ff00 */
        /* <DEDUP_REMOVED lines=8> */
[--C-:B------:R-:W-:Y:S01]  /*24e0*/  IMAD R69, R42, 0xac, R175.reuse ;  /* 0x000000ac2a457824 */ /* 0x100fe200078e02af */
[----:B------:R2:W-:Y:S01]  /*24f0*/  LDGSTS.E.BYPASS.128 [R163+0x18000], [R166.64] ;  /* 0x18000000a6a37fae */ /* 0x0005e2000b901c4a */
[-C--:B------:R-:W-:Y:S01]  /*2500*/  IMAD.WIDE R124, R65, R2.reuse, c[0x0][0x168] ;  /* 0x00005a00417c7625 */ /* 0x080fe200078e0202 */
[-C--:B------:R-:W-:Y:S01]  /*2510*/  LEA R72, R72, R175.reuse, 0x7 ;  /* 0x000000af48487211 */ /* 0x080fe200078e38ff */
[----:B------:R-:W-:Y:S01]  /*2520*/  CS2R R62, SRZ ;  /* 0x00000000003e7805 */ /* 0x000fe2000001ff00 */
[----:B------:R2:W-:Y:S01]  /*2530*/  LDGSTS.E.BYPASS.128 [R162+0x18000], [R164.64] ;  /* 0x18000000a4a27fae */ /* 0x0005e2000b901c4a */
[--C-:B------:R-:W-:Y:S01]  /*2540*/  IMAD R43, R43, 0xac, R175.reuse ;  /* 0x000000ac2b2b7824 */ /* 0x100fe200078e02af */
[-C--:B------:R-:W-:Y:S01]  /*2550*/  LEA R77, R77, R175.reuse, 0x7 ;  /* 0x000000af4d4d7211 */ /* 0x080fe200078e38ff */
[--C-:B------:R-:W-:Y:S01]  /*2560*/  IMAD R71, R44, 0xac, R175.reuse ;  /* 0x000000ac2c477824 */ /* 0x100fe200078e02af */
[----:B------:R2:W-:Y:S01]  /*2570*/  LDGSTS.E.BYPASS.128 [R157+0x18000], [R160.64] ;  /* 0x18000000a09d7fae */ /* 0x0005e2000b901c4a */
[----:B------:R-:W-:Y:S01]  /*2580*/  SHF.L.U32 R115, R68, 0x2, RZ ;  /* 0x0000000244737819 */ /* 0x000fe200000006ff */
[-C--:B------:R-:W-:Y:S01]  /*2590*/  IMAD.WIDE R118, R67, R2.reuse, c[0x0][0x168] ;  /* 0x00005a0043767625 */ /* 0x080fe200078e0202 */
[----:B------:R-:W-:Y:S01]  /*25a0*/  SHF.L.U32 R102, R73, 0x2, RZ ;  /* 0x0000000249667819 */ /* 0x000fe200000006ff */
[----:B------:R2:W-:Y:S01]  /*25b0*/  LDGSTS.E.BYPASS.128 [R156+0x18000], [R158.64] ;  /* 0x180000009e9c7fae */ /* 0x0005e2000b901c4a */
[-C--:B------:R-:W-:Y:S01]  /*25c0*/  LEA R74, R74, R175.reuse, 0x7 ;  /* 0x000000af4a4a7211 */ /* 0x080fe200078e38ff */
[--C-:B------:R-:W-:Y:S01]  /*25d0*/  IMAD R45, R45, 0xac, R175.reuse ;  /* 0x000000ac2d2d7824 */ /* 0x100fe200078e02af */
[-C--:B------:R-:W-:Y:S01]  /*25e0*/  LEA R79, R79, R175.reuse, 0x7 ;  /* 0x000000af4f4f7211 */ /* 0x080fe200078e38ff */
[----:B------:R2:W-:Y:S01]  /*25f0*/  LDGSTS.E.BYPASS.128 [R151+0x18000], [R154.64] ;  /* 0x180000009a977fae */ /* 0x0005e2000b901c4a */
[----:B------:R-:W-:Y:S01]  /*2600*/  SHF.L.U32 R109, R70, 0x2, RZ ;  /* 0x00000002466d7819 */ /* 0x000fe200000006ff */
[--C-:B------:R-:W-:Y:S01]  /*2610*/  IMAD R73, R46, 0xac, R175.reuse ;  /* 0x000000ac2e497824 */ /* 0x100fe200078e02af */
[----:B------:R-:W-:Y:S01]  /*2620*/  SHF.L.U32 R96, R75, 0x2, RZ ;  /* 0x000000024b607819 */ /* 0x000fe200000006ff */
[----:B------:R2:W-:Y:S01]  /*2630*/  LDGSTS.E.BYPASS.128 [R150+0x18000], [R152.64] ;  /* 0x1800000098967fae */ /* 0x0005e2000b901c4a */
[-C--:B------:R-:W-:Y:S01]  /*2640*/  IMAD.WIDE R112, R69, R2.reuse, c[0x0][0x168] ;  /* 0x00005a0045707625 */ /* 0x080fe200078e0202 */
[-C--:B------:R-:W-:Y:S01]  /*2650*/  LEA R76, R76, R175.reuse, 0x7 ;  /* 0x000000af4c4c7211 */ /* 0x080fe200078e38ff */
[----:B------:R-:W-:Y:S01]  /*2660*/  CS2R R64, SRZ ;  /* 0x0000000000407805 */ /* 0x000fe2000001ff00 */
[----:B------:R2:W-:Y:S01]  /*2670*/  LDGSTS.E.BYPASS.128 [R145+0x18000], [R148.64] ;  /* 0x1800000094917fae */ /* 0x0005e2000b901c4a */
[--C-:B------:R-:W-:Y:S01]  /*2680*/  IMAD R47, R47, 0xac, R175.reuse ;  /* 0x000000ac2f2f7824 */ /* 0x100fe200078e02af */
[----:B------:R-:W-:Y:S01]  /*2690*/  SHF.L.U32 R103, R72, 0x2, RZ ;  /* 0x0000000248677819 */ /* 0x000fe200000006ff */
[-C--:B------:R-:W-:Y:S01]  /*26a0*/  IMAD.WIDE R110, R43, R2.reuse, c[0x0][0x168] ;  /* 0x00005a002b6e7625 */ /* 0x080fe200078e0202 */
[----:B------:R2:W-:Y:S01]  /*26b0*/  LDGSTS.E.BYPASS.128 [R144+0x18000], [R146.64] ;  /* 0x1800000092907fae */ /* 0x0005e2000b901c4a */
[----:B------:R-:W-:Y:S01]  /*26c0*/  SHF.L.U32 R90, R77, 0x2, RZ ;  /* 0x000000024d5a7819 */ /* 0x000fe200000006ff */
[----:B------:R-:W-:Y:S01]  /*26d0*/  CS2R R42, SRZ ;  /* 0x00000000002a7805 */ /* 0x000fe2000001ff00 */
[--C-:B------:R-:W-:Y:S01]  /*26e0*/  IMAD R75, R48, 0xac, R175.reuse ;  /* 0x000000ac304b7824 */ /* 0x100fe200078e02af */
[----:B------:R2:W-:Y:S01]  /*26f0*/  LDGSTS.E.BYPASS.128 [R139+0x18000], [R142.64] ;  /* 0x180000008e8b7fae */ /* 0x0005e2000b901c4a */
[-C--:B------:R-:W-:Y:S01]  /*2700*/  IMAD.WIDE R106, R71, R2.reuse, c[0x0][0x168] ;  /* 0x00005a00476a7625 */ /* 0x080fe200078e0202 */
[----:B------:R-:W-:Y:S01]  /*2710*/  ISETP.GE.U32.AND P0, PT, R175, 0x2c, PT ;  /* 0x0000002caf00780c */ /* 0x000fe20003f06070 */
[----:B------:R-:W-:Y:S01]  /*2720*/  CS2R R66, SRZ ;  /* 0x0000000000427805 */ /* 0x000fe2000001ff00 */
[----:B------:R2:W-:Y:S01]  /*2730*/  LDGSTS.E.BYPASS.128 [R138+0x18000], [R140.64] ;  /* 0x180000008c8a7fae */ /* 0x0005e2000b901c4a */
[--C-:B------:R-:W-:Y:S01]  /*2740*/  IMAD R77, R80, 0xac, R175.reuse ;  /* 0x000000ac504d7824 */ /* 0x100fe200078e02af */
[----:B------:R-:W-:Y:S01]  /*2750*/  LEA R78, R78, R175, 0x7 ;  /* 0x000000af4e4e7211 */ /* 0x000fe200078e38ff */
[-C--:B------:R-:W-:Y:S01]  /*2760*/  IMAD.WIDE R104, R45, R2.reuse, c[0x0][0x168] ;  /* 0x00005a002d687625 */ /* 0x080fe200078e0202 */
[----:B------:R2:W-:Y:S01]  /*2770*/  LDGSTS.E.BYPASS.128 [R133+0x18000], [R136.64] ;  /* 0x1800000088857fae */ /* 0x0005e2000b901c4a */
[----:B------:R-:W-:Y:S01]  /*2780*/  SHF.L.U32 R97, R74, 0x2, RZ ;  /* 0x000000024a617819 */ /* 0x000fe200000006ff */
[----:B------:R-:W-:Y:S01]  /*2790*/  CS2R R44, SRZ ;  /* 0x00000000002c7805 */ /* 0x000fe2000001ff00 */
[----:B------:R-:W-:Y:S01]  /*27a0*/  SHF.L.U32 R84, R79, 0x2, RZ ;  /* 0x000000024f547819 */ /* 0x000fe200000006ff */
[----:B------:R2:W-:Y:S01]  /*27b0*/  LDGSTS.E.BYPASS.128 [R132+0x18000], [R134.64] ;  /* 0x1800000086847fae */ /* 0x0005e2000b901c4a */
[--C-:B------:R-:W-:Y:S01]  /*27c0*/  IMAD R81, R81, 0xac, R175.reuse ;  /* 0x000000ac51517824 */ /* 0x100fe200078e02af */
[----:B------:R-:W-:Y:S01]  /*27d0*/  SHF.L.U32 R91, R76, 0x2, RZ ;  /* 0x000000024c5b7819 */ /* 0x000fe200000006ff */
[-C--:B------:R-:W-:Y:S01]  /*27e0*/  IMAD.WIDE R100, R73, R2.reuse, c[0x0][0x168] ;  /* 0x00005a0049647625 */ /* 0x080fe200078e0202 */
[----:B------:R2:W-:Y:S01]  /*27f0*/  LDGSTS.E.BYPASS.128 [R127+0x18000], [R130.64] ;  /* 0x18000000827f7fae */ /* 0x0005e2000b901c4a */
[----:B------:R-:W-:Y:S01]  /*2800*/  SHF.L.U32 R85, R78, 0x2, RZ ;  /* 0x000000024e557819 */ /* 0x000fe200000006ff */
[----:B------:R-:W-:Y:S01]  /*2810*/  CS2R R72, SRZ ;  /* 0x0000000000487805 */ /* 0x000fe2000001ff00 */
[----:B------:R-:W-:Y:S01]  /*2820*/  IMAD R79, R82, 0xac, R175 ;  /* 0x000000ac524f7824 */ /* 0x000fe200078e02af */
[----:B------:R2:W-:Y:S01]  /*2830*/  LDGSTS.E.BYPASS.128 [R126+0x18000], [R128.64] ;  /* 0x18000000807e7fae */ /* 0x0005e2000b901c4a */
[-C--:B------:R-:W-:Y:S01]  /*2840*/  IMAD.WIDE R98, R47, R2.reuse, c[0x0][0x168] ;  /* 0x00005a002f627625 */ /* 0x080fe200078e0202 */
[----:B------:R-:W-:Y:S01]  /*2850*/  MOV R3, 0x2 ;  /* 0x0000000200037802 */ /* 0x000fe20000000f00 */
[----:B------:R-:W-:Y:S01]  /*2860*/  CS2R R46, SRZ ;  /* 0x00000000002e7805 */ /* 0x000fe2000001ff00 */
[----:B------:R2:W-:Y:S01]  /*2870*/  LDGSTS.E.BYPASS.128 [R121+0x18000], [R124.64] ;  /* 0x180000007c797fae */ /* 0x0005e2000b901c4a */
[----:B------:R-:W-:-:S02]  /*2880*/  IMAD.WIDE R94, R75, R2, c[0x0][0x168] ;  /* 0x00005a004b5e7625 */ /* 0x000fc400078e0202 */
[----:B------:R-:W-:Y:S01]  /*2890*/  CS2R R74, SRZ ;  /* 0x00000000004a7805 */ /* 0x000fe2000001ff00 */
[----:B------:R2:W-:Y:S01]  /*28a0*/  LDGSTS.E.BYPASS.128 [R120+0x18000], [R122.64] ;  /* 0x180000007a787fae */ /* 0x0005e2000b901c4a */
[----:B------:R-:W-:-:S03]  /*28b0*/  IMAD.WIDE R92, R77, R2, c[0x0][0x168] ;  /* 0x00005a004d5c7625 */ /* 0x000fc600078e0202 */
[----:B------:R2:W-:Y:S01]  /*28c0*/  LDGSTS.E.BYPASS.128 [R115+0x18000], [R118.64] ;  /* 0x1800000076737fae */ /* 0x0005e2000b901c4a */
[----:B------:R-:W-:-:S03]  /*28d0*/  IMAD.WIDE R88, R81, R2, c[0x0][0x168] ;  /* 0x00005a0051587625 */ /* 0x000fc600078e0202 */
[----:B------:R2:W-:Y:S01]  /*28e0*/  LDGSTS.E.BYPASS.128 [R114+0x18000], [R116.64] ;  /* 0x1800000074727fae */ /* 0x0005e2000b901c4a */
[----:B------:R-:W-:Y:S01]  /*28f0*/  IMAD.WIDE R86, R79, R2, c[0x0][0x168] ;  /* 0x00005a004f567625 */ /* 0x000fe200078e0202 */
[----:B------:R-:W-:Y:S02]  /*2900*/  SHF.L.U32 R2, R0, 0x4, RZ ;  /* 0x0000000400027819 */ /* 0x000fe400000006ff */
[----:B------:R2:W-:Y:S02]  /*2910*/  LDGSTS.E.BYPASS.128 [R109+0x18000], [R112.64] ;  /* 0x18000000706d7fae */ /* 0x0005e4000b901c4a */
[----:B------:R-:W-:Y:S02]  /*2920*/  LOP3.LUT R2, R2, 0x1e00, RZ, 0xc0, !PT ;  /* 0x00001e0002027812 */ /* 0x000fe400078ec0ff */
[----:B------:R2:W-:Y:S04]  /*2930*/  LDGSTS.E.BYPASS.128 [R108+0x18000], [R110.64] ;  /* 0x180000006e6c7fae */ /* 0x0005e8000b901c4a */
        /* <DEDUP_REMOVED lines=8> */
[----:B------:R-:W0:Y:S04]  /*29c0*/  LDGDEPBAR ;  /* 0x00000000000079af */ /* 0x000e280000000000 */
[----:B------:R-:W-:Y:S06]  /*29d0*/  BAR.SYNC 0x0 ;  /* 0x0000000000007b1d */ /* 0x000fec0000000000 */
[----:B------:R-:W-:Y:S01]  /*29e0*/  @!PT LDS RZ, [RZ] ;  /* 0x00000000fffff984 */ /* 0x000fe20000000800 */
[----:B------:R-:W-:Y:S01]  /*29f0*/  @!PT LDS RZ, [RZ] ;  /* 0x00000000fffff984 */ /* 0x000fe20000000800 */
[----:B------:R-:W-:Y:S01]  /*2a00*/  @!PT LDS RZ, [RZ] ;  /* 0x00000000fffff984 */ /* 0x000fe20000000800 */
[----:B------:R1:W-:Y:S04]  /*2a10*/  LDGSTS.E.BYPASS.128 [R23+0x8000], [R40.64+0x200], !P0 ;  /* 0x0800020028177fae */ /* 0x0003e8000c101c4a */
        /* <DEDUP_REMOVED lines=15> */
[----:B------:R-:W0:Y:S04]  /*2b10*/  LDGDEPBAR ;  /* 0x00000000000079af */ /* 0x000e280000000000 */
        /* <DEDUP_REMOVED lines=33> */
[----:B------:R-:W-:Y:S06]  /*2d30*/  BAR.SYNC 0x0 ;  /* 0x0000000000007b1d */ /* 0x000fec0000000000 */
[----:B------:R-:W-:Y:S01]  /*2d40*/  @!PT LDS RZ, [RZ] ;  /* 0x00000000fffff984 */ /* 0x000fe20000000800 */
[----:B------:R-:W-:Y:S01]  /*2d50*/  @!PT LDS RZ, [RZ] ;  /* 0x00000000fffff984 */ /* 0x000fe20000000800 */
[----:B------:R-:W-:Y:S01]  /*2d60*/  @!PT LDS RZ, [RZ] ;  /* 0x00000000fffff984 */ /* 0x000fe20000000800 */
[----:B------:R1:W-:Y:S04]  /*2d70*/  LDGSTS.E.BYPASS.128 [R23+0x10000], [R40.64+0x400], !PT ;  /* 0x1000040028177fae */ /* 0x0003e8000f901c4a */
        /* <DEDUP_REMOVED lines=15> */
[----:B------:R-:W-:Y:S04]  /*2e70*/  STL [R1+0x230], R169 ;  /* 0x000230a901007387 */ /* 0x000fe80000100800 */
[----:B------:R-:W0:Y:S04]  /*2e80*/  LDGDEPBAR ;  /* 0x00000000000079af */ /* 0x000e280000000000 */
[----:B------:R-:W-:Y:S04]  /*2e90*/  STL [R1+0x22c], R168 ;  /* 0x00022ca801007387 */ /* 0x000fe80000100800 */
[----:B------:R1:W-:Y:S04]  /*2ea0*/  LDGSTS.E.BYPASS.128 [R23+0x38000], [R178.64+0x400], !PT ;  /* 0x38000400b2177fae */ /* 0x0003e8000f901c4a */
[----:B------:R-:W-:Y:S04]  /*2eb0*/  STL [R1+0x228], R163 ;  /* 0x000228a301007387 */ /* 0x000fe80000100800 */
[----:B------:R2:W-:Y:S04]  /*2ec0*/  LDGSTS.E.BYPASS.128 [R174+0x38000], [R176.64+0x400], !PT ;  /* 0x38000400b0ae7fae */ /* 0x0005e8000f901c4a */
[----:B------:R-:W-:Y:S01]  /*2ed0*/  STL [R1+0x224], R162 ;  /* 0x000224a201007387 */ /* 0x000fe20000100800 */
[----:B-1----:R-:W-:-:S03]  /*2ee0*/  CS2R R22, SRZ ;  /* 0x0000000000167805 */ /* 0x002fc6000001ff00 */
[----:B------:R2:W-:Y:S04]  /*2ef0*/  LDGSTS.E.BYPASS.128 [R169+0x38000], [R172.64+0x400], !PT ;  /* 0x38000400aca97fae */ /* 0x0005e8000f901c4a */
[----:B------:R-:W-:Y:S04]  /*2f00*/  STL [R1+0x220], R157 ;  /* 0x0002209d01007387 */ /* 0x000fe80000100800 */
        /* <DEDUP_REMOVED lines=37> */
[----:B------:R1:W-:Y:S04]  /*3160*/  STL [R1+0x254], R102 ;  /* 0x0002546601007387 */ /* 0x0003e80000100800 */
        /* <DEDUP_REMOVED lines=14> */
[----:B------:R-:W-:Y:S04]  /*3250*/  STL.64 [R1+0x178], R178 ;  /* 0x000178b201007387 */ /* 0x000fe80000100a00 */
[----:B------:R1:W-:Y:S04]  /*3260*/  LDGSTS.E.BYPASS.128 [R90+0x38000], [R92.64+0x400], !PT ;  /* 0x380004005c5a7fae */ /* 0x0003e8000f901c4a */
[----:B------:R-:W-:Y:S04]  /*3270*/  STL.64 [R1+0x170], R176 ;  /* 0x000170b001007387 */ /* 0x000fe80000100a00 */
[----:B------:R1:W-:Y:S04]  /*3280*/  LDGSTS.E.BYPASS.128 [R85+0x38000], [R88.64+0x400], !PT ;  /* 0x3800040058557fae */ /* 0x0003e8000f901c4a */
[----:B------:R-:W-:Y:S04]  /*3290*/  STL.64 [R1+0x168], R172 ;  /* 0x000168ac01007387 */ /* 0x000fe80000100a00 */
[----:B------:R1:W-:Y:S04]  /*32a0*/  LDGSTS.E.BYPASS.128 [R84+0x38000], [R86.64+0x400], !PT ;  /* 0x3800040056547fae */ /* 0x0003e8000f901c4a */
[----:B------:R-:W-:Y:S04]  /*32b0*/  STL.64 [R1+0x160], R170 ;  /* 0x000160aa01007387 */ /* 0x000fe80000100a00 */
[----:B------:R-:W0:Y:S04]  /*32c0*/  LDGDEPBAR ;  /* 0x00000000000079af */ /* 0x000e280000000000 */
[----:B------:R-:W-:Y:S04]  /*32d0*/  STL.64 [R1+0x158], R166 ;  /* 0x000158a601007387 */ /* 0x000fe80000100a00 */
[----:B------:R-:W-:Y:S04]  /*32e0*/  STL.64 [R1+0x150], R164 ;  /* 0x000150a401007387 */ /* 0x000fe80000100a00 */
[----:B------:R-:W-:Y:S04]  /*32f0*/  STL.64 [R1+0x148], R160 ;  /* 0x000148a001007387 */ /* 0x000fe80000100a00 */
[----:B------:R-:W-:Y:S04]  /*3300*/  STL.64 [R1+0x140], R158 ;  /* 0x0001409e01007387 */ /* 0x000fe80000100a00 */
[----:B------:R-:W-:Y:S04]  /*3310*/  STL.64 [R1+0x138], R154 ;  /* 0x0001389a01007387 */ /* 0x000fe80000100a00 */
[----:B------:R-:W-:Y:S01]  /*3320*/  STL.64 [R1+0x130], R152 ;  /* 0x0001309801007387 */ /* 0x000fe20000100a00 */
[----:B------:R-:W-:-:S04]  /*3330*/  DEPBAR.LE SB0, 0x4 ;  /* 0x000081000000791a */ /* 0x000fc80000000000 */
[----:B------:R-:W-:Y:S04]  /*3340*/  STL.64 [R1+0x128], R148 ;  /* 0x0001289401007387 */ /* 0x000fe80000100a00 */
        /* <DEDUP_REMOVED lines=15> */
[----:B------:R2:W-:Y:S04]  /*3440*/  STL.64 [R1+0xa8], R100 ;  /* 0x0000a86401007387 */ /* 0x0005e80000100a00 */
[----:B------:R-:W-:Y:S04]  /*3450*/  STL.64 [R1+0xa0], R98 ;  /* 0x0000a06201007387 */ /* 0x000fe80000100a00 */
[----:B------:R-:W-:Y:S04]  /*3460*/  STL.64 [R1+0x98], R94 ;  /* 0x0000985e01007387 */ /* 0x000fe80000100a00 */
[----:B------:R-:W-:Y:S01]  /*3470*/  STL.64 [R1+0x90], R92 ;  /* 0x0000905c01007387 */ /* 0x000fe20000100a00 */
[----:B--2---:R-:W-:-:S03]  /*3480*/  CS2R R100, SRZ ;  /* 0x0000000000647805 */ /* 0x004fc6000001ff00 */
[----:B------:R-:W-:Y:S04]  /*3490*/  STL.64 [R1+0x88], R88 ;  /* 0x0000885801007387 */ /* 0x000fe80000100a00 */
[----:B------:R-:W-:Y:S04]  /*34a0*/  STL.64 [R1+0x80], R86 ;  /* 0x0000805601007387 */ /* 0x000fe80000100a00 */
[----:B------:R2:W-:Y:S04]  /*34b0*/  STL.64 [R1+0x1f8], R40 ;  /* 0x0001f82801007387 */ /* 0x0005e80000100a00 */
[----:B------:R-:W-:Y:S04]  /*34c0*/  STL.64 [R1+0x1f0], R4 ;  /* 0x0001f00401007387 */ /* 0x000fe80000100a00 */
[----:B------:R3:W-:Y:S04]  /*34d0*/  STL.64 [R1+0x1e8], R8 ;  /* 0x0001e80801007387 */ /* 0x0007e80000100a00 */
[----:B------:R-:W-:Y:S01]  /*34e0*/  STL.64 [R1+0x1e0], R6 ;  /* 0x0001e00601007387 */ /* 0x000fe20000100a00 */
[----:B--2---:R-:W-:-:S03]  /*34f0*/  CS2R R40, SRZ ;  /* 0x0000000000287805 */ /* 0x004fc6000001ff00 */
[----:B------:R4:W-:Y:S04]  /*3500*/  STL.64 [R1+0x1d8], R10 ;  /* 0x0001d80a01007387 */ /* 0x0009e80000100a00 */
[----:B------:R5:W-:Y:S01]  /*3510*/  STL.64 [R1+0x1d0], R38 ;  /* 0x0001d02601007387 */ /* 0x000be20000100a00 */
[----:B---3--:R-:W-:-:S03]  /*3520*/  CS2R R8, SRZ ;  /* 0x0000000000087805 */ /* 0x008fc6000001ff00 */
[----:B------:R2:W-:Y:S04]  /*3530*/  STL.64 [R1+0x1c8], R12 ;  /* 0x0001c80c01007387 */ /* 0x0005e80000100a00 */
[----:B------:R3:W-:Y:S01]  /*3540*/  STL.64 [R1+0x1c0], R26 ;  /* 0x0001c01a01007387 */ /* 0x0007e20000100a00 */
[----:B----4-:R-:W-:-:S03]  /*3550*/  CS2R R10, SRZ ;  /* 0x00000000000a7805 */ /* 0x010fc6000001ff00 */
[----:B------:R4:W-:Y:S01]  /*3560*/  STL.64 [R1+0x1b8], R14 ;  /* 0x0001b80e01007387 */ /* 0x0009e20000100a00 */
[----:B-----5:R-:W-:-:S03]  /*3570*/  CS2R R38, SRZ ;  /* 0x0000000000267805 */ /* 0x020fc6000001ff00 */
[----:B------:R5:W-:Y:S01]  /*3580*/  STL.64 [R1+0x1b0], R28 ;  /* 0x0001b01c01007387 */ /* 0x000be20000100a00 */
[----:B--2---:R-:W-:-:S03]  /*3590*/  CS2R R12, SRZ ;  /* 0x00000000000c7805 */ /* 0x004fc6000001ff00 */
[----:B------:R2:W-:Y:S01]  /*35a0*/  STL.64 [R1+0x1a8], R16 ;  /* 0x0001a81001007387 */ /* 0x0005e20000100a00 */
[----:B---3--:R-:W-:-:S03]  /*35b0*/  CS2R R26, SRZ ;  /* 0x00000000001a7805 */ /* 0x008fc6000001ff00 */
        /* <DEDUP_REMOVED lines=9> */
[----:B----4-:R-:W-:Y:S01]  /*3650*/  CS2R R18, SRZ ;  /* 0x0000000000127805 */ /* 0x010fe2000001ff00 */
[----:B-----5:R-:W-:Y:S01]  /*3660*/  CS2R R32, SRZ ;  /* 0x0000000000207805 */ /* 0x020fe2000001ff00 */
[----:B--2---:R-:W-:Y:S01]  /*3670*/  CS2R R20, SRZ ;  /* 0x0000000000147805 */ /* 0x004fe2000001ff00 */
[----:B---3--:R-:W-:Y:S01]  /*3680*/  CS2R R36, SRZ ;  /* 0x0000000000247805 */ /* 0x008fe2000001ff00 */
[----:B-1----:R-:W-:Y:S06]  /*3690*/  BAR.SYNC 0x0 ;  /* 0x0000000000007b1d */ /* 0x002fec0000000000 */
.L_x_1:
[----:B------:R-:W1:Y:S04]  /*36a0*/  S2R R0, SR_TID.X ;  /* 0x0000000000007919 */ /* 0x000e680000002100 */
[----:B------:R-:W-:Y:S04]  /*36b0*/  LDS.128 R84, [R2.X4+UR4] ;  /* 0x0000000402547984 */ /* 0x000fe80008004c00 */
[----:B------:R-:W-:Y:S04]  /*36c0*/  LDS.128 R68, [R2.X4+UR4+0x200] ;  /* 0x0002000402447984 */ /* 0x000fe80008004c00 */
[----:B------:R-:W-:Y:S04]  /*36d0*/  LDS.128 R92, [R2.X4+UR4+0x400] ;  /* 0x00040004025c7984 */ /* 0x000fe80008004c00 */
[----:B------:R-:W-:Y:S04]  /*36e0*/  LDS.128 R88, [R2.X4+UR4+0x600] ;  /* 0x0006000402587984 */ /* 0x000fe80008004c00 */
[----:B------:R-:W-:Y:S01]  /*36f0*/  LDS.128 R116, [R2.X4+UR4+0x6400] ;  /* 0x0064000402747984 */ /* 0x000fe20008004c00 */
[----:B-1----:R-:W-:-:S03]  /*3700*/  SHF.L.U32 R0, R0, 0x2, RZ ;  /* 0x0000000200007819 */ /* 0x002fc600000006ff */
[----:B------:R-:W-:Y:S01]  /*3710*/  LDS.128 R124, [R2.X4+UR4+0x20c0] ;  /* 0x0020c004027c7984 */ /* 0x000fe20008004c00 */
[----:B------:R-:W-:-:S03]  /*3720*/  LOP3.LUT R0, R0, 0x7c, RZ, 0xc0, !PT ;  /* 0x0000007c00007812 */ /* 0x000fc600078ec0ff */
[----:B------:R-:W-:Y:S01]  /*3730*/  LDS.128 R148, [R2.X4+UR4+0x26f0] ;  /* 0x0026f00402947984 */ /* 0x000fe20008004c00 */
[----:B------:R-:W-:-:S03]  /*3740*/  LEA R80, R0, UR8, 0x9 ;  /* 0x0000000800507c11 */ /* 0x000fc6000f8e48ff */
[----:B------:R-:W-:Y:S04]  /*3750*/  LDS.128 R136, [R2.X4+UR4+0x4540] ;  /* 0x0045400402887984 */ /* 0x000fe80008004c00 */
[----:B------:R-:W1:Y:S04]  /*3760*/  LDS.128 R4, [R80+0x200] ;  /* 0x0002000050047984 */ /* 0x000e680000000c00 */
[----:B------:R-:W2:Y:S04]  /*3770*/  LDS.128 R108, [R80] ;  /* 0x00000000506c7984 */ /* 0x000ea80000000c00 */
[----:B------:R-:W3:Y:S04]  /*3780*/  LDS.128 R52, [R80+0x400] ;  /* 0x0004000050347984 */ /* 0x000ee80000000c00 */
[----:B------:R-:W4:Y:S04]  /*3790*/  LDS.128 R48, [R80+0x600] ;  /* 0x0006000050307984 */ /* 0x000f280000000c00 */
[----:B------:R-:W-:Y:S04]  /*37a0*/  LDS.128 R112, [R80+0x10] ;  /* 0x0000100050707984 */ /* 0x000fe80000000c00 */
[----:B------:R-:W-:Y:S04]  /*37b0*/  LDS.128 R172, [R80+0x7d0] ;  /* 0x0007d00050ac7984 */ /* 0x000fe80000000c00 */
[----:B------:R-:W-:Y:S04]  /*37c0*/  LDS.128 R168, [R80+0x5d0] ;  /* 0x0005d00050a87984 */ /* 0x000fe80000000c00 */
[----:B------:R-:W-:Y:S04]  /*37d0*/  LDS.128 R196, [R2.X4+UR4+0x41d0] ;  /* 0x0041d00402c47984 */ /* 0x000fe80008004c00 */
[----:B------:R-:W-:Y:S04]  /*37e0*/  LDS.128 R200, [R2.X4+UR4+0x43d0] ;  /* 0x0043d00402c87984 */ /* 0x000fe80008004c00 */
[----:B------:R-:W-:Y:S01]  /*37f0*/  LDS.128 R204, [R2.X4+UR4+0x45d0] ;  /* 0x0045d00402cc7984 */ /* 0x000fe20008004c00 */
[----:B-1----:R-:W-:-:S03]  /*3800*/  FFMA R0, R84, R4, R229 ;  /* 0x0000000454007223 */ /* 0x002fc600000000e5 */
[----:B------:R-:W-:Y:S01]  /*3810*/  LDS.128 R208, [R2.X4+UR4+0x47d0] ;  /* 0x0047d00402d07984 */ /* 0x000fe20008004c00 */
[-C--:B--2---:R-:W-:Y:S01]  /*3820*/  FFMA R228, R84, R108.reuse, R228 ;  /* 0x0000006c54e47223 */ /* 0x084fe200000000e4 */
[C---:B------:R-:W-:Y:S01]  /*3830*/  FFMA R79, R85.reuse, R5, R0 ;  /* 0x00000005554f7223 */ /* 0x040fe20000000000 */
[-C--:B------:R-:W-:Y:S01]  /*3840*/  FFMA R64, R92, R108.reuse, R64 ;  /* 0x0000006c5c407223 */ /* 0x080fe20000000040 */
[----:B------:R-:W-:Y:S01]  /*3850*/  FFMA R60, R88, R108, R60 ;  /* 0x0000006c583c7223 */ /* 0x000fe2000000003c */
[C---:B------:R-:W-:Y:S01]  /*3860*/  FFMA R81, R85.reuse, R109, R228 ;  /* 0x0000006d55517223 */ /* 0x040fe200000000e4 */
[----:B---3--:R-:W-:Y:S01]  /*3870*/  FFMA R230, R84, R52, R230 ;  /* 0x0000003454e67223 */ /* 0x008fe200000000e6 */
[----:B------:R-:W-:Y:S01]  /*3880*/  FFMA R0, R86, R6, R79 ;  /* 0x0000000656007223 */ /* 0x000fe2000000004f */
[----:B------:R-:W-:Y:S01]  /*3890*/  FFMA R102, R68, R52, R102 ;  /* 0x0000003444667223 */ /* 0x000fe20000000066 */
[----:B----4-:R-:W-:Y:S01]  /*38a0*/  FFMA R84, R84, R48, R231 ;  /* 0x0000003054547223 */ /* 0x010fe200000000e7 */
[----:B------:R-:W-:Y:S01]  /*38b0*/  FFMA R76, R86, R110, R81 ;  /* 0x0000006e564c7223 */ /* 0x000fe20000000051 */
[----:B------:R-:W-:Y:S01]  /*38c0*/  FFMA R77, R85, R53, R230 ;  /* 0x00000035554d7223 */ /* 0x000fe200000000e6 */
[----:B------:R-:W-:Y:S01]  /*38d0*/  FFMA R107, R87, R7, R0 ;  /* 0x00000007576b7223 */ /* 0x000fe20000000000 */
[----:B------:R-:W-:Y:S01]  /*38e0*/  FFMA R85, R85, R49, R84 ;  /* 0x0000003155557223 */ /* 0x000fe20000000054 */
[----:B------:R-:W-:Y:S01]  /*38f0*/  FFMA R121, R87, R111, R76 ;  /* 0x0000006f57797223 */ /* 0x000fe2000000004c */
[C---:B------:R-:W-:Y:S01]  /*3900*/  FFMA R76, R68.reuse, R48, R103 ;  /* 0x00000030444c7223 */ /* 0x040fe20000000067 */
[C---:B------:R-:W-:Y:S01]  /*3910*/  FFMA R0, R68.reuse, R4, R101 ;  /* 0x0000000444007223 */ /* 0x040fe20000000065 */
[----:B------:R-:W-:Y:S01]  /*3920*/  FFMA R68, R68, R108, R100 ;  /* 0x0000006c44447223 */ /* 0x000fe20000000064 */
[C---:B------:R-:W-:Y:S01]  /*3930*/  FFMA R120, R86.reuse, R54, R77 ;  /* 0x0000003656787223 */ /* 0x040fe2000000004d */
[-C--:B------:R-:W-:Y:S01]  /*3940*/  FFMA R86, R86, R50.reuse, R85 ;  /* 0x0000003256567223 */ /* 0x080fe20000000055 */
[C---:B------:R-:W-:Y:S01]  /*3950*/  FFMA R81, R69.reuse, R53, R102 ;  /* 0x0000003545517223 */ /* 0x040fe20000000066 */
[C---:B------:R-:W-:Y:S01]  /*3960*/  FFMA R83, R69.reuse, R49, R76 ;  /* 0x0000003145537223 */ /* 0x040fe2000000004c */
[C---:B------:R-:W-:Y:S01]  /*3970*/  FFMA R85, R69.reuse, R5, R0 ;  /* 0x0000000545557223 */ /* 0x040fe20000000000 */
[----:B------:R-:W-:Y:S01]  /*3980*/  FFMA R69, R69, R109, R68 ;  /* 0x0000006d45457223 */ /* 0x000fe20000000044 */
[----:B------:R-:W1:Y:S01]  /*3990*/  LDS.128 R76, [R2.X4+UR4+0x2000] ;  /* 0x00200004024c7984 */ /* 0x000e620008004c00 */
[----:B------:R-:W-:Y:S01]  /*39a0*/  FFMA R68, R70, R50, R83 ;  /* 0x0000003246447223 */ /* 0x000fe20000000053 */
[----:B------:R-:W-:Y:S01]  /*39b0*/  FFMA R66, R92, R52, R66 ;  /* 0x000000345c427223 */ /* 0x000fe20000000042 */
[C---:B------:R-:W-:Y:S01]  /*39c0*/  FFMA R0, R70.reuse, R110, R69 ;  /* 0x0000006e46007223 */ /* 0x040fe20000000045 */
[----:B------:R-:W-:Y:S01]  /*39d0*/  FFMA R82, R70, R54, R81 ;  /* 0x0000003646527223 */ /* 0x000fe20000000051 */
[C---:B------:R-:W-:Y:S01]  /*39e0*/  FFMA R81, R71.reuse, R51, R68 ;  /* 0x0000003347517223 */ /* 0x040fe20000000044 */
[C---:B------:R-:W-:Y:S01]  /*39f0*/  FFMA R68, R92.reuse, R48, R67 ;  /* 0x000000305c447223 */ /* 0x040fe20000000043 */
[----:B------:R-:W-:Y:S01]  /*3a00*/  FFMA R83, R71, R111, R0 ;  /* 0x0000006f47537223 */ /* 0x000fe20000000000 */
[----:B------:R-:W-:Y:S01]  /*3a10*/  FFMA R0, R92, R4, R65 ;  /* 0x000000045c007223 */ /* 0x000fe20000000041 */
[----:B------:R-:W-:Y:S01]  /*3a20*/  FFMA R106, R70, R6, R85 ;  /* 0x00000006466a7223 */ /* 0x000fe20000000055 */
[----:B------:R-:W-:Y:S01]  /*3a30*/  FFMA R65, R93, R53, R66 ;  /* 0x000000355d417223 */ /* 0x000fe20000000042 */
[----:B------:R-:W-:Y:S01]  /*3a40*/  FFMA R82, R71, R55, R82 ;  /* 0x0000003747527223 */ /* 0x000fe20000000052 */
[----:B------:R-:W-:Y:S01]  /*3a50*/  FFMA R85, R93, R5, R0 ;  /* 0x000000055d557223 */ /* 0x000fe20000000000 */
[----:B------:R-:W-:Y:S01]  /*3a60*/  FFMA R106, R71, R7, R106 ;  /* 0x00000007476a7223 */ /* 0x000fe2000000006a */
[C---:B------:R-:W-:Y:S01]  /*3a70*/  FFMA R67, R93.reuse, R49, R68 ;  /* 0x000000315d437223 */ /* 0x040fe20000000044 */
[----:B------:R-:W-:Y:S01]  /*3a80*/  FFMA R0, R94, R54, R65 ;  /* 0x000000365e007223 */ /* 0x000fe20000000041 */
[----:B------:R-:W2:Y:S01]  /*3a90*/  LDS.128 R68, [R2.X4+UR4+0x2200] ;  /* 0x0022000402447984 */ /* 0x000ea20008004c00 */
[----:B------:R-:W-:Y:S01]  /*3aa0*/  FFMA R93, R93, R109, R64 ;  /* 0x0000006d5d5d7223 */ /* 0x000fe20000000040 */
[C---:B------:R-:W-:Y:S01]  /*3ab0*/  FFMA R62, R88.reuse, R52, R62 ;  /* 0x00000034583e7223 */ /* 0x040fe2000000003e */
[----:B------:R-:W-:Y:S01]  /*3ac0*/  FFMA R99, R95, R55, R0 ;  /* 0x000000375f637223 */ /* 0x000fe20000000000 */
[C---:B------:R-:W-:Y:S01]  /*3ad0*/  FFMA R64, R88.reuse, R48, R63 ;  /* 0x0000003058407223 */ /* 0x040fe2000000003f */
[----:B------:R-:W-:Y:S01]  /*3ae0*/  FFMA R0, R88, R4, R61 ;  /* 0x0000000458007223 */ /* 0x000fe2000000003d */
[C---:B------:R-:W-:Y:S01]  /*3af0*/  FFMA R98, R94.reuse, R50, R67 ;  /* 0x000000325e627223 */ /* 0x040fe20000000043 */
[C---:B------:R-:W-:Y:S01]  /*3b00*/  FFMA R104, R94.reuse, R110, R93 ;  /* 0x0000006e5e687223 */ /* 0x040fe2000000005d */
[----:B------:R-:W-:Y:S01]  /*3b10*/  FFMA R94, R94, R6, R85 ;  /* 0x000000065e5e7223 */ /* 0x000fe20000000055 */
[C---:B------:R-:W-:Y:S01]  /*3b20*/  FFMA R65, R89.reuse, R53, R62 ;  /* 0x0000003559417223 */ /* 0x040fe2000000003e */
[C---:B------:R-:W-:Y:S01]  /*3b30*/  FFMA R67, R89.reuse, R49, R64 ;  /* 0x0000003159437223 */ /* 0x040fe20000000040 */
[C---:B------:R-:W-:Y:S01]  /*3b40*/  FFMA R85, R89.reuse, R5, R0 ;  /* 0x0000000559557223 */ /* 0x040fe20000000000 */
[----:B------:R-:W-:Y:S01]  /*3b50*/  FFMA R89, R89, R109, R60 ;  /* 0x0000006d59597223 */ /* 0x000fe2000000003c */
[C---:B------:R-:W-:Y:S01]  /*3b60*/  FFMA R0, R90.reuse, R54, R65 ;  /* 0x000000365a007223 */ /* 0x040fe20000000041 */
[----:B------:R-:W3:Y:S01]  /*3b70*/  LDS.128 R60, [R2.X4+UR4+0x2400] ;  /* 0x00240004023c7984 */ /* 0x000ee20008004c00 */
[C---:B------:R-:W-:Y:S01]  /*3b80*/  FFMA R98, R95.reuse, R51, R98 ;  /* 0x000000335f627223 */ /* 0x040fe20000000062 */
[C---:B------:R-:W-:Y:S01]  /*3b90*/  FFMA R104, R95.reuse, R111, R104 ;  /* 0x0000006f5f687223 */ /* 0x040fe20000000068 */
[----:B------:R-:W-:Y:S01]  /*3ba0*/  FFMA R105, R95, R7, R94 ;  /* 0x000000075f697223 */ /* 0x000fe2000000005e */
[----:B------:R-:W4:Y:S01]  /*3bb0*/  LDS.128 R100, [R2.X4+UR4+0x2600] ;  /* 0x0026000402647984 */ /* 0x000f220008004c00 */
[-C--:B------:R-:W-:Y:S01]  /*3bc0*/  FFMA R95, R91, R55.reuse, R0 ;  /* 0x000000375b5f7223 */ /* 0x080fe20000000000 */
[C---:B------:R-:W-:Y:S01]  /*3bd0*/  FFMA R94, R90.reuse, R50, R67 ;  /* 0x000000325a5e7223 */ /* 0x040fe20000000043 */
[C---:B------:R-:W-:Y:S01]  /*3be0*/  FFMA R96, R90.reuse, R110, R89 ;  /* 0x0000006e5a607223 */ /* 0x040fe20000000059 */
[----:B------:R-:W-:Y:S01]  /*3bf0*/  FFMA R90, R90, R6, R85 ;  /* 0x000000065a5a7223 */ /* 0x000fe20000000055 */
[----:B------:R-:W-:Y:S01]  /*3c00*/  FFMA R120, R87, R55, R120 ;  /* 0x0000003757787223 */ /* 0x000fe20000000078 */
[C---:B-1----:R-:W-:Y:S01]  /*3c10*/  FFMA R58, R76.reuse, R52, R58 ;  /* 0x000000344c3a7223 */ /* 0x042fe2000000003a */
        /* <DEDUP_REMOVED lines=8> */
[C---:B------:R-:W-:Y:S01]  /*3ca0*/  FFMA R90, R78.reuse, R50, R59 ;  /* 0x000000324e5a7223 */ /* 0x040fe2000000003b */
[C---:B------:R-:W-:Y:S01]  /*3cb0*/  FFMA R0, R78.reuse, R54, R57 ;  /* 0x000000364e007223 */ /* 0x040fe20000000039 */
[C---:B------:R-:W-:Y:S01]  /*3cc0*/  FFMA R92, R78.reuse, R110, R77 ;  /* 0x0000006e4e5c7223 */ /* 0x040fe2000000004d */
[----:B------:R-:W-:Y:S01]  /*3cd0*/  FFMA R78, R78, R6, R65 ;  /* 0x000000064e4e7223 */ /* 0x000fe20000000041 */
[C---:B------:R-:W-:Y:S01]  /*3ce0*/  FFMA R94, R91.reuse, R51, R94 ;  /* 0x000000335b5e7223 */ /* 0x040fe2000000005e */
[----:B------:R-:W1:Y:S01]  /*3cf0*/  LDS.128 R64, [R2.X4+UR4+0x4000] ;  /* 0x0040000402407984 */ /* 0x000e620008004c00 */
[----:B------:R-:W-:Y:S01]  /*3d00*/  FFMA R96, R91, R111, R96 ;  /* 0x0000006f5b607223 */ /* 0x000fe20000000060 */
[C---:B--2---:R-:W-:Y:S01]  /*3d10*/  FFMA R46, R68.reuse, R52, R46 ;  /* 0x00000034442e7223 */ /* 0x044fe2000000002e */
[----:B------:R-:W-:Y:S01]  /*3d20*/  FFMA R91, R79, R55, R0 ;  /* 0x000000374f5b7223 */ /* 0x000fe20000000000 */
[C---:B------:R-:W-:Y:S01]  /*3d30*/  FFMA R0, R68.reuse, R4, R45 ;  /* 0x0000000444007223 */ /* 0x040fe2000000002d */
[----:B------:R-:W-:Y:S01]  /*3d40*/  FFMA R56, R68, R48, R47 ;  /* 0x0000003044387223 */ /* 0x000fe2000000002f */
[----:B------:R-:W-:Y:S01]  /*3d50*/  FFMA R45, R69, R53, R46 ;  /* 0x00000035452d7223 */ /* 0x000fe2000000002e */
[----:B------:R-:W-:Y:S01]  /*3d60*/  FFMA R90, R79, R51, R90 ;  /* 0x000000334f5a7223 */ /* 0x000fe2000000005a */
[----:B------:R-:W-:Y:S01]  /*3d70*/  FFMA R57, R69, R5, R0 ;  /* 0x0000000545397223 */ /* 0x000fe20000000000 */
[C---:B------:R-:W-:Y:S01]  /*3d80*/  FFMA R92, R79.reuse, R111, R92 ;  /* 0x0000006f4f5c7223 */ /* 0x040fe2000000005c */
[----:B------:R-:W-:Y:S01]  /*3d90*/  FFMA R0, R70, R54, R45 ;  /* 0x0000003646007223 */ /* 0x000fe2000000002d */
[----:B------:R-:W-:Y:S01]  /*3da0*/  FFMA R93, R79, R7, R78 ;  /* 0x000000074f5d7223 */ /* 0x000fe2000000004e */
[----:B------:R-:W-:Y:S01]  /*3db0*/  FFMA R44, R68, R108, R44 ;  /* 0x0000006c442c7223 */ /* 0x000fe2000000002c */
[----:B------:R-:W2:Y:S01]  /*3dc0*/  LDS.128 R76, [R2.X4+UR4+0x4200] ;  /* 0x00420004024c7984 */ /* 0x000ea20008004c00 */
[----:B------:R-:W-:Y:S01]  /*3dd0*/  FFMA R85, R71, R55, R0 ;  /* 0x0000003747557223 */ /* 0x000fe20000000000 */
[C---:B------:R-:W-:Y:S01]  /*3de0*/  FFMA R47, R69.reuse, R49, R56 ;  /* 0x00000031452f7223 */ /* 0x040fe20000000038 */
[C---:B---3--:R-:W-:Y:S01]  /*3df0*/  FFMA R42, R60.reuse, R52, R42 ;  /* 0x000000343c2a7223 */ /* 0x048fe2000000002a */
[C---:B------:R-:W-:Y:S01]  /*3e00*/  FFMA R0, R60.reuse, R4, R41 ;  /* 0x000000043c007223 */ /* 0x040fe20000000029 */
        /* <DEDUP_REMOVED lines=13> */
[C---:B----4-:R-:W-:Y:S01]  /*3ee0*/  FFMA R38, R100.reuse, R52, R38 ;  /* 0x0000003464267223 */ /* 0x050fe20000000026 */
[C---:B------:R-:W-:Y:S01]  /*3ef0*/  FFMA R40, R100.reuse, R48, R39 ;  /* 0x0000003064287223 */ /* 0x040fe20000000027 */
[C---:B------:R-:W-:Y:S01]  /*3f00*/  FFMA R0, R100.reuse, R4, R37 ;  /* 0x0000000464007223 */ /* 0x040fe20000000025 */
[C---:B------:R-:W-:Y:S01]  /*3f10*/  FFMA R84, R71.reuse, R51, R84 ;  /* 0x0000003347547223 */ /* 0x040fe20000000054 */
[C---:B------:R-:W-:Y:S01]  /*3f20*/  FFMA R86, R71.reuse, R111, R86 ;  /* 0x0000006f47567223 */ /* 0x040fe20000000056 */
[----:B------:R-:W-:Y:S01]  /*3f30*/  FFMA R89, R71, R7, R70 ;  /* 0x0000000747597223 */ /* 0x000fe20000000046 */
[----:B------:R-:W-:Y:S01]  /*3f40*/  FFMA R36, R100, R108, R36 ;  /* 0x0000006c64247223 */ /* 0x000fe20000000024 */
[----:B------:R-:W3:Y:S01]  /*3f50*/  LDS.128 R68, [R2.X4+UR4+0x4400] ;  /* 0x0044000402447984 */ /* 0x000ee20008004c00 */
[C---:B------:R-:W-:Y:S01]  /*3f60*/  FFMA R37, R101.reuse, R53, R38 ;  /* 0x0000003565257223 */ /* 0x040fe20000000026 */
[C---:B------:R-:W-:Y:S01]  /*3f70*/  FFMA R39, R101.reuse, R49, R40 ;  /* 0x0000003165277223 */ /* 0x040fe20000000028 */
[C---:B------:R-:W-:Y:S01]  /*3f80*/  FFMA R41, R101.reuse, R5, R0 ;  /* 0x0000000565297223 */ /* 0x040fe20000000000 */
[----:B------:R-:W-:Y:S01]  /*3f90*/  FFMA R101, R101, R109, R36 ;  /* 0x0000006d65657223 */ /* 0x000fe20000000024 */
[C---:B------:R-:W-:Y:S01]  /*3fa0*/  FFMA R56, R62.reuse, R50, R43 ;  /* 0x000000323e387223 */ /* 0x040fe2000000002b */
        /* <DEDUP_REMOVED lines=8> */
[----:B------:R-:W-:Y:S01]  /*4030*/  FFMA R63, R103, R111, R0 ;  /* 0x0000006f673f7223 */ /* 0x000fe20000000000 */
[C---:B-1----:R-:W-:Y:S01]  /*4040*/  FFMA R30, R64.reuse, R52, R30 ;  /* 0x00000034401e7223 */ /* 0x042fe2000000001e */
[C---:B------:R-:W-:Y:S01]  /*4050*/  FFMA R36, R64.reuse, R48, R31 ;  /* 0x0000003040247223 */ /* 0x040fe2000000001f */
[C---:B------:R-:W-:Y:S01]  /*4060*/  FFMA R0, R64.reuse, R4, R29 ;  /* 0x0000000440007223 */ /* 0x040fe2000000001d */
[----:B------:R-:W-:Y:S01]  /*4070*/  FFMA R28, R64, R108, R28 ;  /* 0x0000006c401c7223 */ /* 0x000fe2000000001c */
[C---:B------:R-:W-:Y:S01]  /*4080*/  FFMA R62, R102.reuse, R54, R37 ;  /* 0x00000036663e7223 */ /* 0x040fe20000000025 */
[----:B------:R-:W-:Y:S01]  /*4090*/  FFMA R88, R102, R6, R41 ;  /* 0x0000000666587223 */ /* 0x000fe20000000029 */
[C---:B------:R-:W-:Y:S01]  /*40a0*/  FFMA R37, R65.reuse, R53, R30 ;  /* 0x0000003541257223 */ /* 0x040fe2000000001e */
[C---:B------:R-:W-:Y:S01]  /*40b0*/  FFMA R39, R65.reuse, R49, R36 ;  /* 0x0000003141277223 */ /* 0x040fe20000000024 */
[C---:B------:R-:W-:Y:S01]  /*40c0*/  FFMA R41, R65.reuse, R5, R0 ;  /* 0x0000000541297223 */ /* 0x040fe20000000000 */
[----:B------:R-:W-:Y:S01]  /*40d0*/  FFMA R65, R65, R109, R28 ;  /* 0x0000006d41417223 */ /* 0x000fe2000000001c */
[----:B--2---:R-:W-:Y:S01]  /*40e0*/  FFMA R34, R76, R52, R34 ;  /* 0x000000344c227223 */ /* 0x004fe20000000022 */
[----:B------:R-:W1:Y:S01]  /*40f0*/  LDS.128 R28, [R2.X4+UR4+0x4600] ;  /* 0x00460004021c7984 */ /* 0x000e620008004c00 */
[C---:B------:R-:W-:Y:S01]  /*4100*/  FFMA R36, R66.reuse, R50, R39 ;  /* 0x0000003242247223 */ /* 0x040fe20000000027 */
[----:B------:R-:W-:Y:S01]  /*4110*/  FFMA R0, R66, R110, R65 ;  /* 0x0000006e42007223 */ /* 0x000fe20000000041 */
[----:B------:R-:W-:Y:S01]  /*4120*/  FFMA R32, R76, R108, R32 ;  /* 0x0000006c4c207223 */ /* 0x000fe20000000020 */
[----:B------:R-:W-:Y:S01]  /*4130*/  FFMA R46, R66, R54, R37 ;  /* 0x00000036422e7223 */ /* 0x000fe20000000025 */
[C---:B------:R-:W-:Y:S01]  /*4140*/  FFMA R45, R67.reuse, R51, R36 ;  /* 0x00000033432d7223 */ /* 0x040fe20000000024 */
[----:B------:R-:W-:Y:S01]  /*4150*/  FFMA R47, R67, R111, R0 ;  /* 0x0000006f432f7223 */ /* 0x000fe20000000000 */
[C---:B------:R-:W-:Y:S01]  /*4160*/  FFMA R36, R76.reuse, R48, R35 ;  /* 0x000000304c247223 */ /* 0x040fe20000000023 */
[----:B------:R-:W-:Y:S01]  /*4170*/  FFMA R0, R76, R4, R33 ;  /* 0x000000044c007223 */ /* 0x000fe20000000021 */
[----:B------:R-:W-:Y:S01]  /*4180*/  FFMA R60, R66, R6, R41 ;  /* 0x00000006423c7223 */ /* 0x000fe20000000029 */
[C---:B------:R-:W-:Y:S01]  /*4190*/  FFMA R33, R77.reuse, R53, R34 ;  /* 0x000000354d217223 */ /* 0x040fe20000000022 */
[C---:B------:R-:W-:Y:S01]  /*41a0*/  FFMA R35, R77.reuse, R49, R36 ;  /* 0x000000314d237223 */ /* 0x040fe20000000024 */
[C---:B------:R-:W-:Y:S01]  /*41b0*/  FFMA R37, R77.reuse, R5, R0 ;  /* 0x000000054d257223 */ /* 0x040fe20000000000 */
[----:B------:R-:W-:Y:S01]  /*41c0*/  FFMA R77, R77, R109, R32 ;  /* 0x0000006d4d4d7223 */ /* 0x000fe20000000020 */
[C---:B------:R-:W-:Y:S01]  /*41d0*/  FFMA R46, R67.reuse, R55, R46 ;  /* 0x00000037432e7223 */ /* 0x040fe2000000002e */
[----:B------:R-:W-:Y:S01]  /*41e0*/  FFMA R60, R67, R7, R60 ;  /* 0x00000007433c7223 */ /* 0x000fe2000000003c */
[C---:B------:R-:W-:Y:S01]  /*41f0*/  FFMA R32, R78.reuse, R50, R35 ;  /* 0x000000324e207223 */ /* 0x040fe20000000023 */
[----:B------:R-:W2:Y:S01]  /*4200*/  LDS.128 R64, [R2.X4+UR4+0x6000] ;  /* 0x0060000402407984 */ /* 0x000ea20008004c00 */
[----:B------:R-:W-:Y:S01]  /*4210*/  FFMA R0, R78, R110, R77 ;  /* 0x0000006e4e007223 */ /* 0x000fe2000000004d */
[C---:B---3--:R-:W-:Y:S01]  /*4220*/  FFMA R22, R68.reuse, R52, R22 ;  /* 0x0000003444167223 */ /* 0x048fe20000000016 */
[C---:B------:R-:W-:Y:S01]  /*4230*/  FFMA R41, R79.reuse, R51, R32 ;  /* 0x000000334f297223 */ /* 0x040fe20000000020 */
[C---:B------:R-:W-:Y:S01]  /*4240*/  FFMA R32, R68.reuse, R48, R23 ;  /* 0x0000003044207223 */ /* 0x040fe20000000017 */
[----:B------:R-:W-:Y:S01]  /*4250*/  FFMA R43, R79, R111, R0 ;  /* 0x0000006f4f2b7223 */ /* 0x000fe20000000000 */
        /* <DEDUP_REMOVED lines=13> */
[C---:B------:R-:W-:Y:S01]  /*4330*/  FFMA R34, R70.reuse, R54, R35 ;  /* 0x0000003646227223 */ /* 0x040fe20000000023 */
[----:B------:R-:W-:Y:S01]  /*4340*/  LDS.128 R100, [R2.X4+UR4+0x10] ;  /* 0x0000100402647984 */ /* 0x000fe20008004c00 */
        /* <DEDUP_REMOVED lines=13> */
[----:B------:R-:W-:Y:S01]  /*4420*/  FFMA R30, R30, R6, R29 ;  /* 0x000000061e1e7223 */ /* 0x000fe2000000001d */
[-C--:B------:R-:W-:Y:S01]  /*4430*/  FFMA R18, R116, R52.reuse, R18 ;  /* 0x0000003474127223 */ /* 0x080fe20000000012 */
[C---:B------:R-:W-:Y:S01]  /*4440*/  FFMA R28, R31.reuse, R55, R28 ;  /* 0x000000371f1c7223 */ /* 0x040fe2000000001c */
[C---:B------:R-:W-:Y:S01]  /*4450*/  FFMA R29, R31.reuse, R51, R24 ;  /* 0x000000331f1d7223 */ /* 0x040fe20000000018 */
[C---:B------:R-:W-:Y:S01]  /*4460*/  FFMA R30, R31.reuse, R7, R30 ;  /* 0x000000071f1e7223 */ /* 0x040fe2000000001e */
[----:B------:R-:W-:Y:S01]  /*4470*/  FFMA R31, R31, R111, R0 ;  /* 0x0000006f1f1f7223 */ /* 0x000fe20000000000 */
[C---:B--2---:R-:W-:Y:S01]  /*4480*/  FFMA R10, R64.reuse, R52, R10 ;  /* 0x00000034400a7223 */ /* 0x044fe2000000000a */
        /* <DEDUP_REMOVED lines=10> */
[----:B------:R-:W1:Y:S01]  /*4530*/  LDS.128 R8, [R2.X4+UR4+0x6600] ;  /* 0x0066000402087984 */ /* 0x000e620008004c00 */
[C---:B------:R-:W-:Y:S01]  /*4540*/  FFMA R27, R67.reuse, R55, R0 ;  /* 0x00000037431b7223 */ /* 0x040fe20000000000 */
[----:B------:R-:W-:Y:S01]  /*4550*/  FFMA R66, R66, R6, R65 ;  /* 0x0000000642427223 */ /* 0x000fe20000000041 */
[----:B------:R-:W-:Y:S01]  /*4560*/  FFMA R36, R67, R51, R36 ;  /* 0x0000003343247223 */ /* 0x000fe20000000024 */
[C---:B---3--:R-:W-:Y:S01]  /*4570*/  FFMA R12, R20.reuse, R108, R12 ;  /* 0x0000006c140c7223 */ /* 0x048fe2000000000c */
        /* <DEDUP_REMOVED lines=10> */
[----:B------:R-:W2:Y:S01]  /*4620*/  LDS.128 R12, [R80+0x210] ;  /* 0x00021000500c7984 */ /* 0x000ea20000000c00 */
        /* <DEDUP_REMOVED lines=8> */
[----:B------:R-:W3:Y:S01]  /*46b0*/  LDS.128 R64, [R80+0x410] ;  /* 0x0004100050407984 */ /* 0x000ee20000000c00 */
[----:B------:R-:W-:Y:S01]  /*46c0*/  FFMA R19, R116, R108, R16 ;  /* 0x0000006c74137223 */ /* 0x000fe20000000010 */
[----:B------:R-:W-:Y:S01]  /*46d0*/  FFMA R116, R117, R53, R18 ;  /* 0x0000003575747223 */ /* 0x000fe20000000012 */
[C---:B------:R-:W-:Y:S01]  /*46e0*/  FFMA R0, R23.reuse, R55, R0 ;  /* 0x0000003717007223 */ /* 0x040fe20000000000 */
[----:B------:R-:W4:Y:S01]  /*46f0*/  LDS.128 R68, [R80+0x610] ;  /* 0x0006100050447984 */ /* 0x000f220000000c00 */
[C---:B------:R-:W-:Y:S01]  /*4700*/  FFMA R24, R23.reuse, R51, R24 ;  /* 0x0000003317187223 */ /* 0x040fe20000000018 */
[C---:B------:R-:W-:Y:S01]  /*4710*/  FFMA R25, R23.reuse, R7, R25 ;  /* 0x0000000717197223 */ /* 0x040fe20000000019 */
[----:B------:R-:W-:Y:S01]  /*4720*/  FFMA R26, R23, R111, R26 ;  /* 0x0000006f171a7223 */ /* 0x000fe2000000001a */
[C---:B------:R-:W-:Y:S01]  /*4730*/  FFMA R16, R117.reuse, R49, R20 ;  /* 0x0000003175107223 */ /* 0x040fe20000000014 */
[C---:B------:R-:W-:Y:S01]  /*4740*/  FFMA R18, R117.reuse, R5, R21 ;  /* 0x0000000575127223 */ /* 0x040fe20000000015 */
[----:B------:R-:W-:Y:S01]  /*4750*/  FFMA R17, R117, R109, R19 ;  /* 0x0000006d75117223 */ /* 0x000fe20000000013 */
[----:B------:R-:W5:Y:S01]  /*4760*/  LDS.128 R20, [R2.X4+UR4+0x210] ;  /* 0x0002100402147984 */ /* 0x000f620008004c00 */
[C---:B------:R-:W-:Y:S01]  /*4770*/  FFMA R117, R118.reuse, R50, R16 ;  /* 0x0000003276757223 */ /* 0x040fe20000000010 */
[C---:B------:R-:W-:Y:S01]  /*4780*/  FFMA R116, R118.reuse, R54, R116 ;  /* 0x0000003676747223 */ /* 0x040fe20000000074 */
[C---:B------:R-:W-:Y:S01]  /*4790*/  FFMA R16, R118.reuse, R6, R18 ;  /* 0x0000000676107223 */ /* 0x040fe20000000012 */
[----:B------:R-:W-:Y:S01]  /*47a0*/  FFMA R17, R118, R110, R17 ;  /* 0x0000006e76117223 */ /* 0x000fe20000000011 */
[C---:B-1----:R-:W-:Y:S01]  /*47b0*/  FFMA R4, R8.reuse, R4, R73 ;  /* 0x0000000408047223 */ /* 0x042fe20000000049 */
[C---:B------:R-:W-:Y:S01]  /*47c0*/  FFMA R116, R119.reuse, R55, R116 ;  /* 0x0000003777747223 */ /* 0x040fe20000000074 */
[C---:B------:R-:W-:Y:S01]  /*47d0*/  FFMA R117, R119.reuse, R51, R117 ;  /* 0x0000003377757223 */ /* 0x040fe20000000075 */
[C---:B------:R-:W-:Y:S01]  /*47e0*/  FFMA R118, R119.reuse, R7, R16 ;  /* 0x0000000777767223 */ /* 0x040fe20000000010 */
[C---:B------:R-:W-:Y:S01]  /*47f0*/  FFMA R52, R8.reuse, R52, R74 ;  /* 0x0000003408347223 */ /* 0x040fe2000000004a */
[C---:B------:R-:W-:Y:S01]  /*4800*/  FFMA R48, R8.reuse, R48, R75 ;  /* 0x0000003008307223 */ /* 0x040fe2000000004b */
[----:B------:R-:W-:Y:S01]  /*4810*/  FFMA R119, R119, R111, R17 ;  /* 0x0000006f77777223 */ /* 0x000fe20000000011 */
[----:B------:R-:W-:Y:S01]  /*4820*/  FFMA R8, R8, R108, R72 ;  /* 0x0000006c08087223 */ /* 0x000fe20000000048 */
[C---:B------:R-:W-:Y:S01]  /*4830*/  FFMA R5, R9.reuse, R5, R4 ;  /* 0x0000000509057223 */ /* 0x040fe20000000004 */
[----:B------:R-:W1:Y:S01]  /*4840*/  LDS.128 R16, [R2.X4+UR4+0x410] ;  /* 0x0004100402107984 */ /* 0x000e620008004c00 */
        /* <DEDUP_REMOVED lines=8> */
[C---:B--2---:R-:W-:Y:S01]  /*48d0*/  FFMA R6, R100.reuse, R12, R107 ;  /* 0x0000000c64067223 */ /* 0x044fe2000000006b */
[C---:B------:R-:W-:Y:S01]  /*48e0*/  FFMA R4, R100.reuse, R112, R121 ;  /* 0x0000007064047223 */ /* 0x040fe20000000079 */
[C---:B------:R-:W-:Y:S01]  /*48f0*/  FFMA R108, R11.reuse, R55, R108 ;  /* 0x000000370b6c7223 */ /* 0x040fe2000000006c */
[C---:B------:R-:W-:Y:S01]  /*4900*/  FFMA R109, R11.reuse, R51, R50 ;  /* 0x000000330b6d7223 */ /* 0x040fe20000000032 */
[----:B------:R-:W-:Y:S01]  /*4910*/  FFMA R111, R11, R111, R10 ;  /* 0x0000006f0b6f7223 */ /* 0x000fe2000000000a */
[----:B------:R-:W-:Y:S01]  /*4920*/  FFMA R44, R79, R7, R44 ;  /* 0x000000074f2c7223 */ /* 0x000fe2000000002c */
[C---:B------:R-:W-:Y:S01]  /*4930*/  FFMA R11, R101.reuse, R13, R6 ;  /* 0x0000000d650b7223 */ /* 0x040fe20000000006 */
[C---:B------:R-:W-:Y:S01]  /*4940*/  FFMA R33, R101.reuse, R113, R4 ;  /* 0x0000007165217223 */ /* 0x040fe20000000004 */
[----:B---3--:R-:W-:Y:S01]  /*4950*/  FFMA R120, R100, R64, R120 ;  /* 0x0000004064787223 */ /* 0x008fe20000000078 */
[----:B------:R-:W2:Y:S01]  /*4960*/  LDS.128 R4, [R2.X4+UR4+0x610] ;  /* 0x0006100402047984 */ /* 0x000ea20008004c00 */
[----:B------:R-:W-:Y:S01]  /*4970*/  FFMA R8, R102, R14, R11 ;  /* 0x0000000e66087223 */ /* 0x000fe2000000000b */
[----:B----4-:R-:W-:Y:S01]  /*4980*/  FFMA R100, R100, R68, R87 ;  /* 0x0000004464647223 */ /* 0x010fe20000000057 */
[----:B------:R-:W-:Y:S01]  /*4990*/  FFMA R9, R101, R65, R120 ;  /* 0x0000004165097223 */ /* 0x000fe20000000078 */
[C---:B------:R-:W-:Y:S01]  /*49a0*/  FFMA R10, R102.reuse, R114, R33 ;  /* 0x00000072660a7223 */ /* 0x040fe20000000021 */
[----:B------:R-:W-:Y:S01]  /*49b0*/  FFMA R87, R103, R15, R8 ;  /* 0x0000000f67577223 */ /* 0x000fe20000000008 */
[----:B------:R-:W-:Y:S01]  /*49c0*/  FFMA R101, R101, R69, R100 ;  /* 0x0000004565657223 */ /* 0x000fe20000000064 */
[----:B------:R-:W-:Y:S01]  /*49d0*/  FFMA R48, R102, R66, R9 ;  /* 0x0000004266307223 */ /* 0x000fe20000000009 */
[C---:B-----5:R-:W-:Y:S01]  /*49e0*/  FFMA R82, R20.reuse, R64, R82 ;  /* 0x0000004014527223 */ /* 0x060fe20000000052 */
[C---:B------:R-:W-:Y:S01]  /*49f0*/  FFMA R8, R20.reuse, R68, R81 ;  /* 0x0000004414087223 */ /* 0x040fe20000000051 */
        /* <DEDUP_REMOVED lines=8> */
[C---:B------:R-:W-:Y:S01]  /*4a80*/  FFMA R101, R103.reuse, R67, R48 ;  /* 0x0000004367657223 */ /* 0x040fe20000000030 */
[----:B------:R-:W3:Y:S01]  /*4a90*/  LDS.128 R8, [R2.X4+UR4+0x2010] ;  /* 0x0020100402087984 */ /* 0x000ee20008004c00 */
[-C--:B------:R-:W-:Y:S01]  /*4aa0*/  FFMA R103, R103, R71.reuse, R32 ;  /* 0x0000004767677223 */ /* 0x080fe20000000020 */
[C---:B------:R-:W-:Y:S01]  /*4ab0*/  FFMA R32, R22.reuse, R66, R33 ;  /* 0x0000004216207223 */ /* 0x040fe20000000021 */
[C---:B------:R-:W-:Y:S01]  /*4ac0*/  FFMA R20, R22.reuse, R70, R49 ;  /* 0x0000004616147223 */ /* 0x040fe20000000031 */
        /* <DEDUP_REMOVED lines=8> */
[----:B------:R-:W-:Y:S01]  /*4b50*/  FFMA R42, R79, R55, R42 ;  /* 0x000000374f2a7223 */ /* 0x000fe2000000002a */
[C---:B------:R-:W-:Y:S01]  /*4b60*/  FFMA R79, R23.reuse, R67, R32 ;  /* 0x00000043174f7223 */ /* 0x040fe20000000020 */
[----:B------:R-:W-:Y:S01]  /*4b70*/  FFMA R82, R23, R115, R82 ;  /* 0x0000007317527223 */ /* 0x000fe20000000052 */
[C---:B------:R-:W-:Y:S01]  /*4b80*/  FFMA R33, R17.reuse, R65, R22 ;  /* 0x0000004111217223 */ /* 0x040fe20000000016 */
[C---:B------:R-:W-:Y:S01]  /*4b90*/  FFMA R49, R17.reuse, R69, R98 ;  /* 0x0000004511317223 */ /* 0x040fe20000000062 */
[C---:B------:R-:W-:Y:S01]  /*4ba0*/  FFMA R51, R17.reuse, R13, R20 ;  /* 0x0000000d11337223 */ /* 0x040fe20000000014 */
[----:B------:R-:W-:Y:S01]  /*4bb0*/  FFMA R17, R17, R113, R104 ;  /* 0x0000007111117223 */ /* 0x000fe20000000068 */
[----:B------:R-:W1:Y:S01]  /*4bc0*/  LDS.128 R20, [R2.X4+UR4+0x2210] ;  /* 0x0022100402147984 */ /* 0x000e620008004c00 */
[C---:B------:R-:W-:Y:S01]  /*4bd0*/  FFMA R32, R18.reuse, R66, R33 ;  /* 0x0000004212207223 */ /* 0x040fe20000000021 */
[C---:B------:R-:W-:Y:S01]  /*4be0*/  FFMA R76, R18.reuse, R70, R49 ;  /* 0x00000046124c7223 */ /* 0x040fe20000000031 */
[C---:B------:R-:W-:Y:S01]  /*4bf0*/  FFMA R16, R18.reuse, R114, R17 ;  /* 0x0000007212107223 */ /* 0x040fe20000000011 */
[----:B------:R-:W-:Y:S01]  /*4c00*/  FFMA R78, R18, R14, R51 ;  /* 0x0000000e124e7223 */ /* 0x000fe20000000033 */
[C---:B--2---:R-:W-:Y:S01]  /*4c10*/  FFMA R18, R4.reuse, R64, R95 ;  /* 0x0000004004127223 */ /* 0x044fe2000000005f */
        /* <DEDUP_REMOVED lines=10> */
[----:B------:R-:W2:Y:S01]  /*4cc0*/  LDS.128 R16, [R2.X4+UR4+0x2410] ;  /* 0x0024100402107984 */ /* 0x000ea20008004c00 */
[----:B------:R-:W-:Y:S01]  /*4cd0*/  FFMA R5, R5, R113, R96 ;  /* 0x0000007105057223 */ /* 0x000fe20000000060 */
[C---:B------:R-:W-:Y:S01]  /*4ce0*/  FFMA R32, R6.reuse, R66, R33 ;  /* 0x0000004206207223 */ /* 0x040fe20000000021 */
[C---:B------:R-:W-:Y:S01]  /*4cf0*/  FFMA R48, R6.reuse, R70, R49 ;  /* 0x0000004606307223 */ /* 0x040fe20000000031 */
[C---:B------:R-:W-:Y:S01]  /*4d00*/  FFMA R74, R6.reuse, R14, R51 ;  /* 0x0000000e064a7223 */ /* 0x040fe20000000033 */
[----:B------:R-:W-:Y:S01]  /*4d10*/  FFMA R4, R6, R114, R5 ;  /* 0x0000007206047223 */ /* 0x000fe20000000005 */
[C---:B---3--:R-:W-:Y:S01]  /*4d20*/  FFMA R6, R8.reuse, R64, R91 ;  /* 0x0000004008067223 */ /* 0x048fe2000000005b */
[C---:B------:R-:W-:Y:S01]  /*4d30*/  FFMA R90, R8.reuse, R68, R90 ;  /* 0x00000044085a7223 */ /* 0x040fe2000000005a */
[C---:B------:R-:W-:Y:S01]  /*4d40*/  FFMA R92, R8.reuse, R112, R92 ;  /* 0x00000070085c7223 */ /* 0x040fe2000000005c */
[----:B------:R-:W-:Y:S01]  /*4d50*/  FFMA R73, R7, R115, R4 ;  /* 0x0000007307497223 */ /* 0x000fe20000000004 */
[----:B------:R-:W-:Y:S01]  /*4d60*/  FFMA R4, R8, R12, R93 ;  /* 0x0000000c08047223 */ /* 0x000fe2000000005d */
[C---:B------:R-:W-:Y:S01]  /*4d70*/  FFMA R49, R9.reuse, R65, R6 ;  /* 0x0000004109317223 */ /* 0x040fe20000000006 */
[----:B------:R-:W-:Y:S01]  /*4d80*/  FFMA R51, R9, R69, R90 ;  /* 0x0000004509337223 */ /* 0x000fe2000000005a */
[----:B------:R-:W-:Y:S01]  /*4d90*/  FFMA R32, R7, R67, R32 ;  /* 0x0000004307207223 */ /* 0x000fe20000000020 */
[C---:B------:R-:W-:Y:S01]  /*4da0*/  FFMA R53, R9.reuse, R13, R4 ;  /* 0x0000000d09357223 */ /* 0x040fe20000000004 */
[----:B------:R-:W-:Y:S01]  /*4db0*/  FFMA R9, R9, R113, R92 ;  /* 0x0000007109097223 */ /* 0x000fe2000000005c */
        /* <DEDUP_REMOVED lines=20> */
[----:B------:R-:W1:Y:S01]  /*4f00*/  LDS.128 R8, [R2.X4+UR4+0x4010] ;  /* 0x0040100402087984 */ /* 0x000e620008004c00 */
[C---:B------:R-:W-:Y:S01]  /*4f10*/  FFMA R20, R22.reuse, R70, R51 ;  /* 0x0000004616147223 */ /* 0x040fe20000000033 */
[C---:B------:R-:W-:Y:S01]  /*4f20*/  FFMA R92, R22.reuse, R114, R21 ;  /* 0x00000072165c7223 */ /* 0x040fe20000000015 */
[----:B------:R-:W-:Y:S01]  /*4f30*/  FFMA R22, R22, R14, R53 ;  /* 0x0000000e16167223 */ /* 0x000fe20000000035 */
[C---:B--2---:R-:W-:Y:S01]  /*4f40*/  FFMA R56, R16.reuse, R68, R56 ;  /* 0x0000004410387223 */ /* 0x044fe20000000038 */
[C---:B------:R-:W-:Y:S01]  /*4f50*/  FFMA R91, R23.reuse, R71, R20 ;  /* 0x00000047175b7223 */ /* 0x040fe20000000014 */
[C---:B------:R-:W-:Y:S01]  /*4f60*/  FFMA R20, R16.reuse, R12, R59 ;  /* 0x0000000c10147223 */ /* 0x040fe2000000003b */
        /* <DEDUP_REMOVED lines=10> */
[----:B------:R-:W2:Y:S01]  /*5010*/  LDS.128 R56, [R2.X4+UR4+0x4210] ;  /* 0x0042100402387984 */ /* 0x000ea20008004c00 */
[C---:B------:R-:W-:Y:S01]  /*5020*/  FFMA R16, R18.reuse, R70, R23 ;  /* 0x0000004612107223 */ /* 0x040fe20000000017 */
[C---:B------:R-:W-:Y:S01]  /*5030*/  FFMA R86, R18.reuse, R114, R17 ;  /* 0x0000007212567223 */ /* 0x040fe20000000011 */
[----:B------:R-:W-:Y:S01]  /*5040*/  FFMA R18, R18, R14, R49 ;  /* 0x0000000e12127223 */ /* 0x000fe20000000031 */
[C---:B------:R-:W-:Y:S01]  /*5050*/  FFMA R84, R19.reuse, R67, R84 ;  /* 0x0000004313547223 */ /* 0x040fe20000000054 */
[C---:B------:R-:W-:Y:S01]  /*5060*/  FFMA R85, R19.reuse, R71, R16 ;  /* 0x0000004713557223 */ /* 0x040fe20000000010 */
[C---:B---3--:R-:W-:Y:S01]  /*5070*/  FFMA R62, R4.reuse, R64, R62 ;  /* 0x00000040043e7223 */ /* 0x048fe2000000003e */
[C---:B------:R-:W-:Y:S01]  /*5080*/  FFMA R16, R4.reuse, R68, R61 ;  /* 0x0000004404107223 */ /* 0x040fe2000000003d */
[C---:B------:R-:W-:Y:S01]  /*5090*/  FFMA R88, R4.reuse, R12, R88 ;  /* 0x0000000c04587223 */ /* 0x040fe20000000058 */
[----:B------:R-:W-:Y:S01]  /*50a0*/  FFMA R4, R4, R112, R63 ;  /* 0x0000007004047223 */ /* 0x000fe2000000003f */
[C---:B------:R-:W-:Y:S01]  /*50b0*/  FFMA R86, R19.reuse, R115, R86 ;  /* 0x0000007313567223 */ /* 0x040fe20000000056 */
        /* <DEDUP_REMOVED lines=12> */
[C---:B-1----:R-:W-:Y:S01]  /*5180*/  FFMA R46, R8.reuse, R64, R46 ;  /* 0x00000040082e7223 */ /* 0x042fe2000000002e */
        /* <DEDUP_REMOVED lines=39> */
[C---:B------:R-:W-:Y:S01]  /*5400*/  FFMA R35, R21.reuse, R69, R16 ;  /* 0x0000004515237223 */ /* 0x040fe20000000010 */
[C---:B------:R-:W-:Y:S01]  /*5410*/  FFMA R39, R21.reuse, R65, R34 ;  /* 0x0000004115277223 */ /* 0x040fe20000000022 */
[----:B------:R-:W3:Y:S01]  /*5420*/  LDS.128 R16, [R2.X4+UR4+0x6210] ;  /* 0x0062100402107984 */ /* 0x000ee20008004c00 */
        /* <DEDUP_REMOVED lines=20> */
[----:B------:R-:W1:Y:S01]  /*5570*/  LDS.128 R28, [R2.X4+UR4+0x6410] ;  /* 0x00641004021c7984 */ /* 0x000e620008004c00 */
[C---:B------:R-:W-:Y:S01]  /*5580*/  FFMA R34, R6.reuse, R70, R21 ;  /* 0x0000004606227223 */ /* 0x040fe20000000015 */
[----:B------:R-:W-:Y:S01]  /*5590*/  FFMA R6, R6, R14, R5 ;  /* 0x0000000e06067223 */ /* 0x000fe20000000005 */
[C---:B------:R-:W-:Y:S01]  /*55a0*/  FFMA R35, R7.reuse, R67, R4 ;  /* 0x0000004307237223 */ /* 0x040fe20000000004 */
[C---:B------:R-:W-:Y:S01]  /*55b0*/  FFMA R40, R7.reuse, R115, R40 ;  /* 0x0000007307287223 */ /* 0x040fe20000000028 */
[C---:B--2---:R-:W-:Y:S01]  /*55c0*/  FFMA R36, R8.reuse, R68, R36 ;  /* 0x0000004408247223 */ /* 0x044fe20000000024 */
        /* <DEDUP_REMOVED lines=14> */
[C---:B---3--:R-:W-:Y:S01]  /*56b0*/  FFMA R26, R16.reuse, R112, R26 ;  /* 0x00000070101a7223 */ /* 0x048fe2000000001a */
        /* <DEDUP_REMOVED lines=13> */
[----:B------:R-:W-:Y:S01]  /*5790*/  LDS.128 R96, [R2.X4+UR4+0x20] ;  /* 0x0000200402607984 */ /* 0x000fe20008004c00 */
[C---:B------:R-:W-:Y:S01]  /*57a0*/  FFMA R25, R18.reuse, R14, R25 ;  /* 0x0000000e12197223 */ /* 0x040fe20000000019 */
[----:B------:R-:W-:Y:S01]  /*57b0*/  FFMA R0, R18, R70, R17 ;  /* 0x0000004612007223 */ /* 0x000fe20000000011 */
[C---:B------:R-:W-:Y:S01]  /*57c0*/  FFMA R24, R19.reuse, R67, R24 ;  /* 0x0000004313187223 */ /* 0x040fe20000000018 */
[----:B------:R-:W3:Y:S01]  /*57d0*/  LDS.128 R8, [R80+0x220] ;  /* 0x0002200050087984 */ /* 0x000ee20000000c00 */
[----:B------:R-:W-:Y:S01]  /*57e0*/  FFMA R25, R19, R15, R25 ;  /* 0x0000000f13197223 */ /* 0x000fe20000000019 */
[C---:B-1----:R-:W-:Y:S01]  /*57f0*/  FFMA R16, R28.reuse, R64, R116 ;  /* 0x000000401c107223 */ /* 0x042fe20000000074 */
[C---:B------:R-:W-:Y:S01]  /*5800*/  FFMA R117, R28.reuse, R68, R117 ;  /* 0x000000441c757223 */ /* 0x040fe20000000075 */
[----:B------:R-:W1:Y:S01]  /*5810*/  LDS.128 R60, [R80+0x620] ;  /* 0x00062000503c7984 */ /* 0x000e620000000c00 */
[C---:B------:R-:W-:Y:S01]  /*5820*/  FFMA R17, R28.reuse, R112, R119 ;  /* 0x000000701c117223 */ /* 0x040fe20000000077 */
[----:B------:R-:W-:Y:S01]  /*5830*/  FFMA R18, R28, R12, R118 ;  /* 0x0000000c1c127223 */ /* 0x000fe20000000076 */
[C---:B------:R-:W-:Y:S01]  /*5840*/  FFMA R16, R29.reuse, R65, R16 ;  /* 0x000000411d107223 */ /* 0x040fe20000000010 */
[----:B------:R-:W4:Y:S01]  /*5850*/  LDS.128 R104, [R80+0x20] ;  /* 0x0000200050687984 */ /* 0x000f220000000c00 */
[C---:B------:R-:W-:Y:S01]  /*5860*/  FFMA R28, R29.reuse, R69, R117 ;  /* 0x000000451d1c7223 */ /* 0x040fe20000000075 */
[C---:B------:R-:W-:Y:S01]  /*5870*/  FFMA R17, R29.reuse, R113, R17 ;  /* 0x000000711d117223 */ /* 0x040fe20000000011 */
[----:B------:R-:W-:Y:S01]  /*5880*/  FFMA R18, R29, R13, R18 ;  /* 0x0000000d1d127223 */ /* 0x000fe20000000012 */
[----:B------:R-:W5:Y:S01]  /*5890*/  LDS.128 R52, [R80+0x420] ;  /* 0x0004200050347984 */ /* 0x000f620000000c00 */
[C---:B------:R-:W-:Y:S01]  /*58a0*/  FFMA R29, R30.reuse, R66, R16 ;  /* 0x000000421e1d7223 */ /* 0x040fe20000000010 */
[C---:B------:R-:W-:Y:S01]  /*58b0*/  FFMA R28, R30.reuse, R70, R28 ;  /* 0x000000461e1c7223 */ /* 0x040fe2000000001c */
[C---:B------:R-:W-:Y:S01]  /*58c0*/  FFMA R16, R30.reuse, R14, R18 ;  /* 0x0000000e1e107223 */ /* 0x040fe20000000012 */
[----:B------:R-:W5:Y:S01]  /*58d0*/  LDS.128 R20, [R2.X4+UR4+0x220] ;  /* 0x0002200402147984 */ /* 0x000f620008004c00 */
[----:B------:R-:W-:Y:S01]  /*58e0*/  FFMA R17, R30, R114, R17 ;  /* 0x000000721e117223 */ /* 0x000fe20000000011 */
[C---:B------:R-:W-:Y:S01]  /*58f0*/  FFMA R28, R31.reuse, R71, R28 ;  /* 0x000000471f1c7223 */ /* 0x040fe2000000001c */
[C---:B------:R-:W-:Y:S01]  /*5900*/  FFMA R29, R31.reuse, R67, R29 ;  /* 0x000000431f1d7223 */ /* 0x040fe2000000001d */
[----:B------:R-:W-:Y:S01]  /*5910*/  FFMA R30, R31, R15, R16 ;  /* 0x0000000f1f1e7223 */ /* 0x000fe20000000010 */
[C---:B--2---:R-:W-:Y:S01]  /*5920*/  FFMA R110, R4.reuse, R12, R110 ;  /* 0x0000000c046e7223 */ /* 0x044fe2000000006e */
[C---:B------:R-:W-:Y:S01]  /*5930*/  FFMA R109, R4.reuse, R68, R109 ;  /* 0x00000044046d7223 */ /* 0x040fe2000000006d */
[C---:B------:R-:W-:Y:S01]  /*5940*/  FFMA R108, R4.reuse, R64, R108 ;  /* 0x00000040046c7223 */ /* 0x040fe2000000006c */
[C---:B------:R-:W-:Y:S01]  /*5950*/  FFMA R0, R19.reuse, R71, R0 ;  /* 0x0000004713007223 */ /* 0x040fe20000000000 */
[-C--:B------:R-:W-:Y:S01]  /*5960*/  FFMA R26, R19, R115.reuse, R26 ;  /* 0x00000073131a7223 */ /* 0x080fe2000000001a */
[----:B------:R-:W-:Y:S01]  /*5970*/  FFMA R31, R31, R115, R17 ;  /* 0x000000731f1f7223 */ /* 0x000fe20000000011 */
[----:B------:R-:W-:Y:S01]  /*5980*/  FFMA R4, R4, R112, R111 ;  /* 0x0000007004047223 */ /* 0x000fe2000000006f */
[----:B------:R-:W2:Y:S01]  /*5990*/  LDS.128 R16, [R2.X4+UR4+0x420] ;  /* 0x0004200402107984 */ /* 0x000ea20008004c00 */
        /* <DEDUP_REMOVED lines=13> */
[----:B------:R-:W-:Y:S01]  /*5a70*/  LDS.128 R108, [R80+0x30] ;  /* 0x00003000506c7984 */ /* 0x000fe20000000c00 */
[----:B-1----:R-:W-:-:S02]  /*5a80*/  FFMA R6, R96, R60, R103 ;  /* 0x0000003c60067223 */ /* 0x002fc40000000067 */
[C---:B------:R-:W-:Y:S01]  /*5a90*/  FFMA R15, R97.reuse, R9, R4 ;  /* 0x00000009610f7223 */ /* 0x040fe20000000004 */
[----:B------:R-:W-:Y:S01]  /*5aa0*/  LDS.128 R212, [R2.X4+UR4+0x61d0] ;  /* 0x0061d00402d47984 */ /* 0x000fe20008004c00 */
[----:B----4-:R-:W-:Y:S01]  /*5ab0*/  FFMA R102, R96, R104, R102 ;  /* 0x0000006860667223 */ /* 0x010fe20000000066 */
[C---:B------:R-:W-:Y:S01]  /*5ac0*/  FFMA R13, R97.reuse, R61, R6 ;  /* 0x0000003d610d7223 */ /* 0x040fe20000000006 */
[----:B------:R-:W-:Y:S01]  /*5ad0*/  FFMA R12, R98, R10, R15 ;  /* 0x0000000a620c7223 */ /* 0x000fe2000000000f */
[----:B------:R-:W1:Y:S01]  /*5ae0*/  LDS.128 R4, [R2.X4+UR4+0x620] ;  /* 0x0006200402047984 */ /* 0x000e620008004c00 */
[----:B-----5:R-:W-:Y:S01]  /*5af0*/  FFMA R96, R96, R52, R101 ;  /* 0x0000003460607223 */ /* 0x020fe20000000065 */
[----:B------:R-:W-:Y:S01]  /*5b00*/  FFMA R65, R97, R105, R102 ;  /* 0x0000006961417223 */ /* 0x000fe20000000066 */
[C---:B------:R-:W-:Y:S01]  /*5b10*/  FFMA R66, R98.reuse, R62, R13 ;  /* 0x0000003e62427223 */ /* 0x040fe2000000000d */
[----:B------:R-:W-:Y:S01]  /*5b20*/  FFMA R87, R99, R11, R12 ;  /* 0x0000000b63577223 */ /* 0x000fe2000000000c */
[----:B------:R-:W-:Y:S01]  /*5b30*/  FFMA R97, R97, R53, R96 ;  /* 0x0000003561617223 */ /* 0x000fe20000000060 */
        /* <DEDUP_REMOVED lines=8> */
[----:B------:R-:W-:Y:S01]  /*5bc0*/  FFMA R64, R20, R52, R79 ;  /* 0x0000003414407223 */ /* 0x000fe2000000004f */
[C---:B------:R-:W-:Y:S01]  /*5bd0*/  FFMA R69, R21.reuse, R9, R12 ;  /* 0x0000000915457223 */ /* 0x040fe2000000000c */
[C---:B------:R-:W-:Y:S01]  /*5be0*/  FFMA R65, R21.reuse, R61, R14 ;  /* 0x0000003d15417223 */ /* 0x040fe2000000000e */
[----:B--2---:R-:W-:Y:S01]  /*5bf0*/  FFMA R76, R16, R60, R76 ;  /* 0x0000003c104c7223 */ /* 0x004fe2000000004c */
[C---:B------:R-:W-:Y:S01]  /*5c00*/  FFMA R67, R21.reuse, R53, R64 ;  /* 0x0000003515437223 */ /* 0x040fe20000000040 */
[----:B------:R-:W2:Y:S01]  /*5c10*/  LDS.128 R12, [R2.X4+UR4+0x2020] ;  /* 0x00202004020c7984 */ /* 0x000ea20008004c00 */
        /* <DEDUP_REMOVED lines=9> */
[C---:B------:R-:W-:Y:S01]  /*5cb0*/  FFMA R82, R23.reuse, R107, R82 ;  /* 0x0000006b17527223 */ /* 0x040fe20000000052 */
[----:B------:R-:W-:Y:S01]  /*5cc0*/  FFMA R83, R23, R11, R22 ;  /* 0x0000000b17537223 */ /* 0x000fe20000000016 */
        /* <DEDUP_REMOVED lines=25> */
[C---:B------:R-:W-:Y:S01]  /*5e60*/  FFMA R74, R6.reuse, R10, R67 ;  /* 0x0000000a064a7223 */ /* 0x040fe20000000043 */
[----:B------:R-:W-:Y:S01]  /*5e70*/  FFMA R4, R6, R106, R5 ;  /* 0x0000006a06047223 */ /* 0x000fe20000000005 */
[----:B------:R-:W-:Y:S01]  /*5e80*/  FFMA R32, R7, R55, R32 ;  /* 0x0000003707207223 */ /* 0x000fe20000000020 */
[C---:B--2---:R-:W-:Y:S01]  /*5e90*/  FFMA R94, R12.reuse, R60, R94 ;  /* 0x0000003c0c5e7223 */ /* 0x044fe2000000005e */
        /* <DEDUP_REMOVED lines=8> */
[----:B------:R-:W-:Y:S01]  /*5f20*/  FFMA R74, R7, R11, R74 ;  /* 0x0000000b074a7223 */ /* 0x000fe2000000004a */
[----:B------:R-:W-:Y:S01]  /*5f30*/  FFMA R13, R13, R105, R12 ;  /* 0x000000690d0d7223 */ /* 0x000fe2000000000c */
[----:B------:R-:W2:Y:S01]  /*5f40*/  LDS.128 R4, [R2.X4+UR4+0x2620] ;  /* 0x0026200402047984 */ /* 0x000ea20008004c00 */
[C---:B------:R-:W-:Y:S01]  /*5f50*/  FFMA R64, R14.reuse, R54, R67 ;  /* 0x000000360e407223 */ /* 0x040fe20000000043 */
[C---:B------:R-:W-:Y:S01]  /*5f60*/  FFMA R70, R14.reuse, R62, R65 ;  /* 0x0000003e0e467223 */ /* 0x040fe20000000041 */
[C---:B------:R-:W-:Y:S01]  /*5f70*/  FFMA R12, R14.reuse, R106, R13 ;  /* 0x0000006a0e0c7223 */ /* 0x040fe2000000000d */
[----:B------:R-:W-:Y:S01]  /*5f80*/  FFMA R72, R14, R10, R69 ;  /* 0x0000000a0e487223 */ /* 0x000fe20000000045 */
[C---:B---3--:R-:W-:Y:S01]  /*5f90*/  FFMA R14, R20.reuse, R60, R91 ;  /* 0x0000003c140e7223 */ /* 0x048fe2000000005b */
        /* <DEDUP_REMOVED lines=9> */
[C---:B------:R-:W-:Y:S01]  /*6030*/  FFMA R67, R21.reuse, R53, R90 ;  /* 0x0000003515437223 */ /* 0x040fe2000000005a */
[----:B------:R-:W3:Y:S01]  /*6040*/  LDS.128 R12, [R2.X4+UR4+0x4020] ;  /* 0x00402004020c7984 */ /* 0x000ee20008004c00 */
        /* <DEDUP_REMOVED lines=9> */
[----:B------:R-:W-:Y:S01]  /*60e0*/  FFMA R20, R16, R8, R89 ;  /* 0x0000000810147223 */ /* 0x000fe20000000059 */
        /* <DEDUP_REMOVED lines=18> */
[C---:B------:R-:W-:Y:S01]  /*6210*/  FFMA R64, R19.reuse, R55, R64 ;  /* 0x0000003713407223 */ /* 0x040fe20000000040 */
        /* <DEDUP_REMOVED lines=54> */
[----:B------:R-:W2:Y:S01]  /*6580*/  LDS.128 R12, [R2.X4+UR4+0x6220] ;  /* 0x00622004020c7984 */ /* 0x000ea20008004c00 */
        /* <DEDUP_REMOVED lines=11> */
[C---:B------:R-:W-:Y:S01]  /*6640*/  FFMA R34, R4.reuse, R60, R34 ;  /* 0x0000003c04227223 */ /* 0x040fe20000000022 */
[----:B------:R-:W-:Y:S01]  /*6650*/  FFMA R4, R4, R8, R39 ;  /* 0x0000000804047223 */ /* 0x000fe20000000027 */
[----:B------:R-:W-:Y:S01]  /*6660*/  FFMA R44, R23, R11, R44 ;  /* 0x0000000b172c7223 */ /* 0x000fe2000000002c */
[C---:B------:R-:W-:Y:S01]  /*6670*/  FFMA R21, R5.reuse, R53, R20 ;  /* 0x0000003505157223 */ /* 0x040fe20000000014 */
[----:B------:R-:W3:Y:S01]  /*6680*/  LDS.128 R88, [R2.X4+UR4+0x6420] ;  /* 0x0064200402587984 */ /* 0x000ee20008004c00 */
        /* <DEDUP_REMOVED lines=8> */
[C---:B-1----:R-:W-:Y:S01]  /*6710*/  FFMA R4, R16.reuse, R60, R27 ;  /* 0x0000003c10047223 */ /* 0x042fe2000000001b */
        /* <DEDUP_REMOVED lines=14> */
[----:B------:R-:W-:Y:S01]  /*6800*/  FFMA R18, R18, R10, R17 ;  /* 0x0000000a12127223 */ /* 0x000fe20000000011 */
[C---:B--2---:R-:W-:Y:S01]  /*6810*/  FFMA R26, R12.reuse, R104, R26 ;  /* 0x000000680c1a7223 */ /* 0x044fe2000000001a */
        /* <DEDUP_REMOVED lines=8> */
[----:B------:R-:W2:Y:S01]  /*68a0*/  LDS.128 R100, [R2.X4+UR4+0x30] ;  /* 0x0000300402647984 */ /* 0x000ea20008004c00 */
[C---:B------:R-:W-:Y:S01]  /*68b0*/  FFMA R25, R13.reuse, R9, R16 ;  /* 0x000000090d197223 */ /* 0x040fe20000000010 */
[C---:B------:R-:W-:Y:S01]  /*68c0*/  FFMA R26, R14.reuse, R106, R19 ;  /* 0x0000006a0e1a7223 */ /* 0x040fe20000000013 */
[----:B------:R-:W-:Y:S01]  /*68d0*/  FFMA R0, R14, R62, R17 ;  /* 0x0000003e0e007223 */ /* 0x000fe20000000011 */
[----:B------:R-:W-:Y:S01]  /*68e0*/  LDS.128 R56, [R80+0x630] ;  /* 0x0006300050387984 */ /* 0x000fe20000000c00 */
[----:B------:R-:W-:Y:S01]  /*68f0*/  FFMA R24, R12, R52, R24 ;  /* 0x000000340c187223 */ /* 0x000fe20000000018 */
[----:B---3--:R-:W-:Y:S01]  /*6900*/  FFMA R28, R88, R60, R28 ;  /* 0x0000003c581c7223 */ /* 0x008fe2000000001c */
[----:B------:R-:W-:Y:S01]  /*6910*/  FFMA R25, R14, R10, R25 ;  /* 0x0000000a0e197223 */ /* 0x000fe20000000019 */
[----:B------:R-:W3:Y:S01]  /*6920*/  LDS.128 R16, [R80+0x230] ;  /* 0x0002300050107984 */ /* 0x000ee20000000c00 */
[----:B------:R-:W-:Y:S01]  /*6930*/  FFMA R13, R13, R53, R24 ;  /* 0x000000350d0d7223 */ /* 0x000fe20000000018 */
[----:B------:R-:W-:Y:S01]  /*6940*/  FFMA R12, R88, R52, R29 ;  /* 0x00000034580c7223 */ /* 0x000fe2000000001d */
[----:B------:R-:W-:Y:S01]  /*6950*/  FFMA R0, R15, R63, R0 ;  /* 0x0000003f0f007223 */ /* 0x000fe20000000000 */
[----:B------:R-:W4:Y:S01]  /*6960*/  LDS.128 R20, [R80+0x430] ;  /* 0x0004300050147984 */ /* 0x000f220000000c00 */
[----:B------:R-:W-:Y:S01]  /*6970*/  FFMA R24, R14, R54, R13 ;  /* 0x000000360e187223 */ /* 0x000fe2000000000d */
[C---:B------:R-:W-:Y:S01]  /*6980*/  FFMA R13, R88.reuse, R104, R31 ;  /* 0x00000068580d7223 */ /* 0x040fe2000000001f */
[----:B------:R-:W-:Y:S01]  /*6990*/  FFMA R14, R88, R8, R30 ;  /* 0x00000008580e7223 */ /* 0x000fe2000000001e */
[C---:B------:R-:W-:Y:S01]  /*69a0*/  FFMA R88, R89.reuse, R61, R28 ;  /* 0x0000003d59587223 */ /* 0x040fe2000000001c */
[C---:B------:R-:W-:Y:S01]  /*69b0*/  FFMA R12, R89.reuse, R53, R12 ;  /* 0x00000035590c7223 */ /* 0x040fe2000000000c */
[----:B------:R-:W5:Y:S01]  /*69c0*/  LDS.128 R28, [R2.X4+UR4+0x230] ;  /* 0x00023004021c7984 */ /* 0x000f620008004c00 */
        /* <DEDUP_REMOVED lines=8> */
[----:B------:R-:W-:Y:S01]  /*6a50*/  FFMA R24, R15, R55, R24 ;  /* 0x000000370f187223 */ /* 0x000fe20000000018 */
[-C--:B------:R-:W-:Y:S01]  /*6a60*/  FFMA R90, R91, R11.reuse, R12 ;  /* 0x0000000b5b5a7223 */ /* 0x080fe2000000000c */
[C---:B-1----:R-:W-:Y:S01]  /*6a70*/  FFMA R114, R4.reuse, R8, R114 ;  /* 0x0000000804727223 */ /* 0x042fe20000000072 */
[C---:B------:R-:W-:Y:S01]  /*6a80*/  FFMA R112, R4.reuse, R60, R112 ;  /* 0x0000003c04707223 */ /* 0x040fe20000000070 */
[C---:B------:R-:W-:Y:S01]  /*6a90*/  FFMA R113, R4.reuse, R52, R113 ;  /* 0x0000003404717223 */ /* 0x040fe20000000071 */
[----:B------:R-:W-:Y:S01]  /*6aa0*/  FFMA R4, R4, R104, R115 ;  /* 0x0000006804047223 */ /* 0x000fe20000000073 */
[C---:B------:R-:W-:Y:S01]  /*6ab0*/  FFMA R25, R15.reuse, R11, R25 ;  /* 0x0000000b0f197223 */ /* 0x040fe20000000019 */
[-C--:B------:R-:W-:Y:S01]  /*6ac0*/  FFMA R26, R15, R107.reuse, R26 ;  /* 0x0000006b0f1a7223 */ /* 0x080fe2000000001a */
        /* <DEDUP_REMOVED lines=14> */
[C---:B---3--:R-:W-:Y:S01]  /*6bb0*/  FFMA R4, R100.reuse, R16, R87 ;  /* 0x0000001064047223 */ /* 0x048fe20000000057 */
[C---:B------:R-:W-:Y:S01]  /*6bc0*/  FFMA R6, R100.reuse, R56, R97 ;  /* 0x0000003864067223 */ /* 0x040fe20000000061 */
[----:B------:R-:W-:Y:S01]  /*6bd0*/  FFMA R106, R7, R11, R10 ;  /* 0x0000000b076a7223 */ /* 0x000fe2000000000a */
[----:B----4-:R-:W-:Y:S01]  /*6be0*/  FFMA R100, R100, R20, R99 ;  /* 0x0000001464647223 */ /* 0x010fe20000000063 */
[C---:B------:R-:W-:Y:S01]  /*6bf0*/  FFMA R7, R101.reuse, R17, R4 ;  /* 0x0000001165077223 */ /* 0x040fe20000000004 */
[C---:B------:R-:W-:Y:S01]  /*6c00*/  FFMA R5, R101.reuse, R57, R6 ;  /* 0x0000003965057223 */ /* 0x040fe20000000006 */
        /* <DEDUP_REMOVED lines=11> */
[C---:B-----5:R-:W-:Y:S01]  /*6cc0*/  FFMA R6, R28.reuse, R56, R81 ;  /* 0x000000381c067223 */ /* 0x060fe20000000051 */
[C---:B------:R-:W-:Y:S01]  /*6cd0*/  FFMA R4, R28.reuse, R16, R83 ;  /* 0x000000101c047223 */ /* 0x040fe20000000053 */
[C---:B------:R-:W-:Y:S01]  /*6ce0*/  FFMA R52, R28.reuse, R20, R79 ;  /* 0x000000141c347223 */ /* 0x040fe2000000004f */
        /* <DEDUP_REMOVED lines=8> */
[----:B------:R-:W-:Y:S01]  /*6d70*/  LDS.128 R112, [R80+0x240] ;  /* 0x0002400050707984 */ /* 0x000fe20000000c00 */
        /* <DEDUP_REMOVED lines=172> */
[----:B------:R-:W-:Y:S01]  /*7840*/  LDS.128 R92, [R2.X4+UR4+0x40] ;  /* 0x00004004025c7984 */ /* 0x000fe20008004c00 */
        /* <DEDUP_REMOVED lines=17> */
[C---:B---3--:R-:W-:Y:S01]  /*7960*/  FFMA R26, R4.reuse, R108, R26 ;  /* 0x0000006c041a7223 */ /* 0x048fe2000000001a */
        /* <DEDUP_REMOVED lines=8> */
[----:B------:R-:W3:Y:S01]  /*79f0*/  LDS.128 R36, [R80+0x640] ;  /* 0x0006400050247984 */ /* 0x000ee20000000c00 */
[C---:B------:R-:W-:Y:S01]  /*7a00*/  FFMA R25, R5.reuse, R17, R8 ;  /* 0x0000001105197223 */ /* 0x040fe20000000008 */
[C---:B------:R-:W-:Y:S01]  /*7a10*/  FFMA R26, R6.reuse, R110, R11 ;  /* 0x0000006e061a7223 */ /* 0x040fe2000000000b */
[----:B------:R-:W-:Y:S01]  /*7a20*/  FFMA R0, R6, R58, R9 ;  /* 0x0000003a06007223 */ /* 0x000fe20000000009 */
[----:B------:R-:W-:Y:S01]  /*7a30*/  LDS.128 R28, [R80+0x440] ;  /* 0x00044000501c7984 */ /* 0x000fe20000000c00 */
[----:B------:R-:W-:Y:S01]  /*7a40*/  FFMA R24, R4, R20, R24 ;  /* 0x0000001404187223 */ /* 0x000fe20000000018 */
[----:B-1----:R-:W-:Y:S01]  /*7a50*/  FFMA R88, R96, R56, R88 ;  /* 0x0000003860587223 */ /* 0x002fe20000000058 */
[----:B------:R-:W-:Y:S01]  /*7a60*/  FFMA R25, R6, R18, R25 ;  /* 0x0000001206197223 */ /* 0x000fe20000000019 */
[----:B------:R-:W1:Y:S01]  /*7a70*/  LDS.128 R8, [R80+0x40] ;  /* 0x0000400050087984 */ /* 0x000e620000000c00 */
        /* <DEDUP_REMOVED lines=9> */
[----:B------:R-:W4:Y:S01]  /*7b10*/  LDS.128 R88, [R2.X4+UR4+0x240] ;  /* 0x0002400402587984 */ /* 0x000f220008004c00 */
        /* <DEDUP_REMOVED lines=9> */
[----:B------:R-:W-:Y:S01]  /*7bb0*/  FFMA R98, R99, R19, R4 ;  /* 0x0000001363627223 */ /* 0x000fe20000000004 */
[-C--:B------:R-:W-:Y:S01]  /*7bc0*/  FFMA R26, R7, R111.reuse, R26 ;  /* 0x0000006f071a7223 */ /* 0x080fe2000000001a */
[C---:B--2---:R-:W-:Y:S01]  /*7bd0*/  FFMA R106, R12.reuse, R16, R106 ;  /* 0x000000100c6a7223 */ /* 0x044fe2000000006a */
[C---:B------:R-:W-:Y:S01]  /*7be0*/  FFMA R104, R12.reuse, R56, R104 ;  /* 0x000000380c687223 */ /* 0x040fe20000000068 */
[C---:B------:R-:W-:Y:S01]  /*7bf0*/  FFMA R105, R12.reuse, R20, R105 ;  /* 0x000000140c697223 */ /* 0x040fe20000000069 */
[----:B------:R-:W-:Y:S01]  /*7c00*/  FFMA R12, R12, R108, R107 ;  /* 0x0000006c0c0c7223 */ /* 0x000fe2000000006b */
        /* <DEDUP_REMOVED lines=11> */
[C---:B---3--:R-:W-:Y:S01]  /*7cc0*/  FFMA R12, R92.reuse, R36, R101 ;  /* 0x000000245c0c7223 */ /* 0x048fe20000000065 */
[C---:B------:R-:W-:Y:S01]  /*7cd0*/  FFMA R108, R15.reuse, R59, R108 ;  /* 0x0000003b0f6c7223 */ /* 0x040fe2000000006c */
[C---:B------:R-:W-:Y:S01]  /*7ce0*/  FFMA R109, R15.reuse, R23, R22 ;  /* 0x000000170f6d7223 */ /* 0x040fe20000000016 */
[C---:B-1----:R-:W-:Y:S01]  /*7cf0*/  FFMA R102, R92.reuse, R8, R102 ;  /* 0x000000085c667223 */ /* 0x042fe20000000066 */
        /* <DEDUP_REMOVED lines=12> */
[-C--:B------:R-:W-:Y:S01]  /*7dc0*/  FFMA R92, R115, R95.reuse, R92 ;  /* 0x0000005f735c7223 */ /* 0x080fe2000000005c */
[-C--:B------:R-:W-:Y:S01]  /*7dd0*/  FFMA R93, R39, R95.reuse, R20 ;  /* 0x0000005f275d7223 */ /* 0x080fe20000000014 */
[-C--:B------:R-:W-:Y:S01]  /*7de0*/  FFMA R94, R11, R95.reuse, R12 ;  /* 0x0000005f0b5e7223 */ /* 0x080fe2000000000c */
[----:B------:R-:W-:Y:S01]  /*7df0*/  FFMA R95, R31, R95, R14 ;  /* 0x0000005f1f5f7223 */ /* 0x000fe2000000000e */
[C---:B----4-:R-:W-:Y:S01]  /*7e00*/  FFMA R14, R88.reuse, R36, R81 ;  /* 0x00000024580e7223 */ /* 0x050fe20000000051 */
        /* <DEDUP_REMOVED lines=29> */
[-C--:B------:R-:W-:Y:S01]  /*7fe0*/  FFMA R79, R115, R7.reuse, R4 ;  /* 0x00000007734f7223 */ /* 0x080fe20000000004 */
[C---:B-1----:R-:W-:Y:S01]  /*7ff0*/  FFMA R4, R16.reuse, R36, R33 ;  /* 0x0000002410047223 */ /* 0x042fe20000000021 */
[C---:B------:R-:W-:Y:S01]  /*8000*/  FFMA R74, R16.reuse, R112, R74 ;  /* 0x00000070104a7223 */ /* 0x040fe2000000004a */
[C---:B------:R-:W-:Y:S01]  /*8010*/  FFMA R32, R16.reuse, R28, R32 ;  /* 0x0000001c10207223 */ /* 0x040fe20000000020 */
[----:B------:R-:W-:Y:S01]  /*8020*/  FFMA R16, R16, R8, R73 ;  /* 0x0000000810107223 */ /* 0x000fe20000000049 */
[----:B------:R-:W-:Y:S01]  /*8030*/  FFMA R77, R31, R7, R56 ;  /* 0x000000071f4d7223 */ /* 0x000fe20000000038 */
[----:B------:R-:W-:Y:S01]  /*8040*/  FFMA R59, R17, R113, R74 ;  /* 0x00000071113b7223 */ /* 0x000fe2000000004a */
[-C--:B------:R-:W-:Y:S01]  /*8050*/  FFMA R78, R39, R7.reuse, R78 ;  /* 0x00000007274e7223 */ /* 0x080fe2000000004e */
[----:B------:R-:W-:Y:S01]  /*8060*/  FFMA R81, R11, R7, R6 ;  /* 0x000000070b517223 */ /* 0x000fe20000000006 */
[C---:B------:R-:W-:Y:S01]  /*8070*/  FFMA R33, R17.reuse, R37, R4 ;  /* 0x0000002511217223 */ /* 0x040fe20000000004 */
[C---:B------:R-:W-:Y:S01]  /*8080*/  FFMA R57, R17.reuse, R29, R32 ;  /* 0x0000001d11397223 */ /* 0x040fe20000000020 */
[----:B------:R-:W1:Y:S01]  /*8090*/  LDS.128 R4, [R2.X4+UR4+0x2440] ;  /* 0x0024400402047984 */ /* 0x000e620008004c00 */
[----:B------:R-:W-:Y:S01]  /*80a0*/  FFMA R17, R17, R9, R16 ;  /* 0x0000000911117223 */ /* 0x000fe20000000010 */
[C---:B------:R-:W-:Y:S01]  /*80b0*/  FFMA R16, R18.reuse, R114, R59 ;  /* 0x0000007212107223 */ /* 0x040fe2000000003b */
[C---:B------:R-:W-:Y:S01]  /*80c0*/  FFMA R32, R18.reuse, R30, R57 ;  /* 0x0000001e12207223 */ /* 0x040fe20000000039 */
[C---:B------:R-:W-:Y:S01]  /*80d0*/  FFMA R56, R18.reuse, R38, R33 ;  /* 0x0000002612387223 */ /* 0x040fe20000000021 */
[----:B------:R-:W-:Y:S01]  /*80e0*/  FFMA R76, R18, R10, R17 ;  /* 0x0000000a124c7223 */ /* 0x000fe20000000011 */
[-C--:B------:R-:W-:Y:S01]  /*80f0*/  FFMA R75, R115, R19.reuse, R16 ;  /* 0x00000013734b7223 */ /* 0x080fe20000000010 */
[C---:B---3--:R-:W-:Y:S01]  /*8100*/  FFMA R16, R12.reuse, R28, R69 ;  /* 0x0000001c0c107223 */ /* 0x048fe20000000045 */
[-C--:B------:R-:W-:Y:S01]  /*8110*/  FFMA R32, R31, R19.reuse, R32 ;  /* 0x000000131f207223 */ /* 0x080fe20000000020 */
[-C--:B------:R-:W-:Y:S01]  /*8120*/  FFMA R33, R39, R19.reuse, R56 ;  /* 0x0000001327217223 */ /* 0x080fe20000000038 */
        /* <DEDUP_REMOVED lines=11> */
[-C--:B------:R-:W-:Y:S01]  /*81e0*/  FFMA R71, R31, R15.reuse, R56 ;  /* 0x0000000f1f477223 */ /* 0x080fe20000000038 */
[C---:B------:R-:W-:Y:S01]  /*81f0*/  FFMA R72, R14.reuse, R38, R57 ;  /* 0x000000260e487223 */ /* 0x040fe20000000039 */
[----:B------:R-:W-:Y:S01]  /*8200*/  FFMA R74, R14, R10, R13 ;  /* 0x0000000a0e4a7223 */ /* 0x000fe2000000000d */
[-C--:B------:R-:W-:Y:S01]  /*8210*/  FFMA R73, R115, R15.reuse, R12 ;  /* 0x0000000f73497223 */ /* 0x080fe2000000000c */
[C---:B--2---:R-:W-:Y:S01]  /*8220*/  FFMA R12, R20.reuse, R28, R65 ;  /* 0x0000001c140c7223 */ /* 0x044fe20000000041 */
[C---:B------:R-:W-:Y:S01]  /*8230*/  FFMA R68, R20.reuse, R112, R68 ;  /* 0x0000007014447223 */ /* 0x040fe20000000044 */
[C---:B------:R-:W-:Y:S01]  /*8240*/  FFMA R66, R20.reuse, R36, R66 ;  /* 0x0000002414427223 */ /* 0x040fe20000000042 */
[----:B------:R-:W-:Y:S01]  /*8250*/  FFMA R20, R20, R8, R67 ;  /* 0x0000000814147223 */ /* 0x000fe20000000043 */
[-C--:B------:R-:W-:Y:S01]  /*8260*/  FFMA R72, R39, R15.reuse, R72 ;  /* 0x0000000f27487223 */ /* 0x080fe20000000048 */
        /* <DEDUP_REMOVED lines=14> */
[-C--:B------:R-:W-:Y:S01]  /*8350*/  FFMA R67, R31, R23.reuse, R56 ;  /* 0x000000171f437223 */ /* 0x080fe20000000038 */
[-C--:B------:R-:W-:Y:S01]  /*8360*/  FFMA R68, R39, R23.reuse, R68 ;  /* 0x0000001727447223 */ /* 0x080fe20000000044 */
        /* <DEDUP_REMOVED lines=25> */
[----:B------:R-:W-:Y:S01]  /*8500*/  FFMA R16, R18, R114, R53 ;  /* 0x0000007212107223 */ /* 0x000fe20000000035 */
[-C--:B------:R-:W-:Y:S01]  /*8510*/  FFMA R53, R31, R19.reuse, R20 ;  /* 0x000000131f357223 */ /* 0x080fe20000000014 */
[----:B--2---:R-:W-:Y:S01]  /*8520*/  FFMA R52, R12, R112, R52 ;  /* 0x000000700c347223 */ /* 0x004fe20000000034 */
[C---:B------:R-:W-:Y:S01]  /*8530*/  FFMA R54, R18.reuse, R38, R21 ;  /* 0x0000002612367223 */ /* 0x040fe20000000015 */
[----:B------:R-:W-:Y:S01]  /*8540*/  FFMA R64, R18, R10, R17 ;  /* 0x0000000a12407223 */ /* 0x000fe20000000011 */
[----:B------:R-:W-:Y:S01]  /*8550*/  FFMA R55, R115, R19, R16 ;  /* 0x0000001373377223 */ /* 0x000fe20000000010 */
[C---:B------:R-:W-:Y:S01]  /*8560*/  FFMA R46, R12.reuse, R36, R46 ;  /* 0x000000240c2e7223 */ /* 0x040fe2000000002e */
[C---:B------:R-:W-:Y:S01]  /*8570*/  FFMA R16, R12.reuse, R28, R45 ;  /* 0x0000001c0c107223 */ /* 0x040fe2000000002d */
[----:B------:R-:W-:Y:S01]  /*8580*/  FFMA R12, R12, R8, R47 ;  /* 0x000000080c0c7223 */ /* 0x000fe2000000002f */
[----:B------:R-:W-:Y:S01]  /*8590*/  FFMA R21, R13, R113, R52 ;  /* 0x000000710d157223 */ /* 0x000fe20000000034 */
[-C--:B------:R-:W-:Y:S01]  /*85a0*/  FFMA R54, R39, R19.reuse, R54 ;  /* 0x0000001327367223 */ /* 0x080fe20000000036 */
[----:B------:R-:W-:Y:S01]  /*85b0*/  FFMA R64, R11, R19, R64 ;  /* 0x000000130b407223 */ /* 0x000fe20000000040 */
        /* <DEDUP_REMOVED lines=13> */
[-C--:B------:R-:W-:Y:S01]  /*8690*/  FFMA R45, R31, R15.reuse, R16 ;  /* 0x0000000f1f2d7223 */ /* 0x080fe20000000010 */
        /* <DEDUP_REMOVED lines=34> */
[-C--:B------:R-:W-:Y:S01]  /*88c0*/  FFMA R42, R31, R7.reuse, R42 ;  /* 0x000000071f2a7223 */ /* 0x080fe2000000002a */
        /* <DEDUP_REMOVED lines=12> */
[-C--:B------:R-:W-:Y:S01]  /*8990*/  FFMA R34, R39, R63.reuse, R34 ;  /* 0x0000003f27227223 */ /* 0x080fe20000000022 */
[-C--:B------:R-:W-:Y:S01]  /*89a0*/  FFMA R40, R11, R63.reuse, R40 ;  /* 0x0000003f0b287223 */ /* 0x080fe20000000028 */
        /* <DEDUP_REMOVED lines=14> */
[C---:B------:R-:W-:Y:S01]  /*8a90*/  FFMA R0, R12.reuse, R36, R0 ;  /* 0x000000240c007223 */ /* 0x040fe20000000000 */
[----:B------:R-:W1:Y:S01]  /*8aa0*/  LDS.128 R4, [R2.X4+UR4+0x6640] ;  /* 0x0066400402047984 */ /* 0x000e620008004c00 */
[-C--:B------:R-:W-:Y:S01]  /*8ab0*/  FFMA R60, R31, R23.reuse, R60 ;  /* 0x000000171f3c7223 */ /* 0x080fe2000000003c */
[-C--:B------:R-:W-:Y:S01]  /*8ac0*/  FFMA R61, R11, R23.reuse, R22 ;  /* 0x000000170b3d7223 */ /* 0x080fe20000000016 */
        /* <DEDUP_REMOVED lines=8> */
[----:B------:R-:W-:Y:S01]  /*8b50*/  FFMA R13, R13, R29, R24 ;  /* 0x0000001d0d0d7223 */ /* 0x000fe20000000018 */
[----:B------:R-:W-:Y:S01]  /*8b60*/  LDS.128 R100, [R2.X4+UR4+0x50] ;  /* 0x0000500402647984 */ /* 0x000fe20008004c00 */
[----:B--2---:R-:W-:Y:S01]  /*8b70*/  FFMA R96, R84, R36, R96 ;  /* 0x0000002454607223 */ /* 0x004fe20000000060 */
[C---:B------:R-:W-:Y:S01]  /*8b80*/  FFMA R17, R14.reuse, R10, R17 ;  /* 0x0000000a0e117223 */ /* 0x040fe20000000011 */
[----:B------:R-:W-:Y:S01]  /*8b90*/  FFMA R16, R14, R30, R13 ;  /* 0x0000001e0e107223 */ /* 0x000fe2000000000d */
[----:B------:R-:W2:Y:S01]  /*8ba0*/  LDS.128 R20, [R80+0x50] ;  /* 0x0000500050147984 */ /* 0x000ea20000000c00 */
[C---:B------:R-:W-:Y:S01]  /*8bb0*/  FFMA R14, R84.reuse, R28, R97 ;  /* 0x0000001c540e7223 */ /* 0x040fe20000000061 */
[C---:B------:R-:W-:Y:S01]  /*8bc0*/  FFMA R12, R84.reuse, R8, R99 ;  /* 0x00000008540c7223 */ /* 0x040fe20000000063 */
[----:B------:R-:W-:Y:S01]  /*8bd0*/  FFMA R13, R84, R112, R98 ;  /* 0x00000070540d7223 */ /* 0x000fe20000000062 */
[----:B------:R-:W3:Y:S01]  /*8be0*/  LDS.128 R48, [R80+0x650] ;  /* 0x0006500050307984 */ /* 0x000ee20000000c00 */
[C---:B------:R-:W-:Y:S01]  /*8bf0*/  FFMA R84, R85.reuse, R37, R96 ;  /* 0x0000002555547223 */ /* 0x040fe20000000060 */
[C---:B------:R-:W-:Y:S01]  /*8c00*/  FFMA R14, R85.reuse, R29, R14 ;  /* 0x0000001d550e7223 */ /* 0x040fe2000000000e */
[C---:B------:R-:W-:Y:S01]  /*8c10*/  FFMA R12, R85.reuse, R9, R12 ;  /* 0x00000009550c7223 */ /* 0x040fe2000000000c */
[----:B------:R-:W4:Y:S01]  /*8c20*/  LDS.128 R104, [R80+0x250] ;  /* 0x0002500050687984 */ /* 0x000f220000000c00 */
[----:B------:R-:W-:Y:S01]  /*8c30*/  FFMA R13, R85, R113, R13 ;  /* 0x00000071550d7223 */ /* 0x000fe2000000000d */
[C---:B------:R-:W-:Y:S01]  /*8c40*/  FFMA R84, R86.reuse, R38, R84 ;  /* 0x0000002656547223 */ /* 0x040fe20000000054 */
[C---:B------:R-:W-:Y:S01]  /*8c50*/  FFMA R85, R86.reuse, R30, R14 ;  /* 0x0000001e56557223 */ /* 0x040fe2000000000e */
[----:B------:R-:W5:Y:S01]  /*8c60*/  LDS.128 R24, [R80+0x450] ;  /* 0x0004500050187984 */ /* 0x000f620000000c00 */
[C---:B------:R-:W-:Y:S01]  /*8c70*/  FFMA R12, R86.reuse, R10, R12 ;  /* 0x0000000a560c7223 */ /* 0x040fe2000000000c */
[----:B------:R-:W-:Y:S01]  /*8c80*/  FFMA R13, R86, R114, R13 ;  /* 0x00000072560d7223 */ /* 0x000fe2000000000d */
[-C--:B------:R-:W-:Y:S01]  /*8c90*/  FFMA R84, R39, R87.reuse, R84 ;  /* 0x0000005727547223 */ /* 0x080fe20000000054 */
[----:B------:R-:W5:Y:S01]  /*8ca0*/  LDS.128 R96, [R2.X4+UR4+0x250] ;  /* 0x0002500402607984 */ /* 0x000f620008004c00 */
[-C--:B------:R-:W-:Y:S01]  /*8cb0*/  FFMA R85, R31, R87.reuse, R85 ;  /* 0x000000571f557223 */ /* 0x080fe20000000055 */
[----:B------:R-:W-:Y:S01]  /*8cc0*/  FFMA R86, R11, R87, R12 ;  /* 0x000000570b567223 */ /* 0x000fe2000000000c */
[-C--:B------:R-:W-:Y:S01]  /*8cd0*/  FFMA R0, R39, R15.reuse, R0 ;  /* 0x0000000f27007223 */ /* 0x080fe20000000000 */
[-C--:B------:R-:W-:Y:S01]  /*8ce0*/  FFMA R16, R31, R15.reuse, R16 ;  /* 0x0000000f1f107223 */ /* 0x080fe20000000010 */
[-C--:B------:R-:W-:Y:S01]  /*8cf0*/  FFMA R17, R11, R15.reuse, R17 ;  /* 0x0000000f0b117223 */ /* 0x080fe20000000011 */
[C---:B------:R-:W-:Y:S01]  /*8d00*/  FFMA R18, R115.reuse, R15, R18 ;  /* 0x0000000f73127223 */ /* 0x040fe20000000012 */
[----:B------:R-:W-:Y:S01]  /*8d10*/  FFMA R87, R115, R87, R13 ;  /* 0x0000005773577223 */ /* 0x000fe2000000000d */
[C---:B-1----:R-:W-:Y:S01]  /*8d20*/  FFMA R111, R4.reuse, R8, R111 ;  /* 0x00000008046f7223 */ /* 0x042fe2000000006f */
        /* <DEDUP_REMOVED lines=15> */
[C---:B--2---:R-:W-:Y:S01]  /*8e20*/  FFMA R94, R100.reuse, R20, R94 ;  /* 0x00000014645e7223 */ /* 0x044fe2000000005e */
[----:B------:R-:W-:Y:S01]  /*8e30*/  FFMA R115, R115, R7, R6 ;  /* 0x0000000773737223 */ /* 0x000fe20000000006 */
[----:B------:R-:W-:Y:S01]  /*8e40*/  LDS.128 R108, [R80+0x260] ;  /* 0x00026000506c7984 */ /* 0x000fe20000000c00 */
[----:B---3--:R-:W-:Y:S01]  /*8e50*/  FFMA R4, R100, R48, R93 ;  /* 0x0000003064047223 */ /* 0x008fe2000000005d */
[----:B------:R-:W-:-:S02]  /*8e60*/  FFMA R11, R101, R21, R94 ;  /* 0x00000015650b7223 */ /* 0x000fc4000000005e */
[----:B------:R-:W-:Y:S01]  /*8e70*/  LDS.128 R216, [R2.X4+UR4+0x63d0] ;  /* 0x0063d00402d87984 */ /* 0x000fe20008004c00 */
[C---:B----4-:R-:W-:Y:S01]  /*8e80*/  FFMA R92, R100.reuse, R104, R92 ;  /* 0x00000068645c7223 */ /* 0x050fe2000000005c */
[C---:B------:R-:W-:Y:S02]  /*8e90*/  FFMA R9, R101.reuse, R49, R4 ;  /* 0x0000003165097223 */ /* 0x040fe40000000004 */
[----:B------:R-:W-:Y:S01]  /*8ea0*/  LDS.128 R220, [R2.X4+UR4+0x65d0] ;  /* 0x0065d00402dc7984 */ /* 0x000fe20008004c00 */
[----:B-----5:R-:W-:Y:S01]  /*8eb0*/  FFMA R100, R100, R24, R95 ;  /* 0x0000001864647223 */ /* 0x020fe2000000005f */
[C---:B------:R-:W-:Y:S02]  /*8ec0*/  FFMA R29, R101.reuse, R105, R92 ;  /* 0x00000069651d7223 */ /* 0x040fe4000000005c */
[----:B------:R-:W2:Y:S01]  /*8ed0*/  LDS.128 R4, [R2.X4+UR4+0x650] ;  /* 0x0006500402047984 */ /* 0x000ea20008004c00 */
[C---:B------:R-:W-:Y:S01]  /*8ee0*/  FFMA R28, R102.reuse, R50, R9 ;  /* 0x00000032661c7223 */ /* 0x040fe20000000009 */
[----:B------:R-:W-:Y:S01]  /*8ef0*/  FFMA R101, R101, R25, R100 ;  /* 0x0000001965657223 */ /* 0x000fe20000000064 */
[C---:B------:R-:W-:Y:S01]  /*8f00*/  FFMA R100, R102.reuse, R22, R11 ;  /* 0x0000001666647223 */ /* 0x040fe2000000000b */
[----:B------:R-:W-:Y:S01]  /*8f10*/  FFMA R8, R102, R106, R29 ;  /* 0x0000006a66087223 */ /* 0x000fe2000000001d */
[----:B------:R-:W-:Y:S01]  /*8f20*/  FFMA R82, R96, R24, R82 ;  /* 0x0000001860527223 */ /* 0x000fe20000000052 */
[----:B------:R-:W-:Y:S01]  /*8f30*/  FFMA R10, R102, R26, R101 ;  /* 0x0000001a660a7223 */ /* 0x000fe20000000065 */
[-C--:B------:R-:W-:Y:S01]  /*8f40*/  FFMA R100, R23, R103.reuse, R100 ;  /* 0x0000006717647223 */ /* 0x080fe20000000064 */
        /* <DEDUP_REMOVED lines=10> */
[----:B------:R-:W3:Y:S01]  /*8ff0*/  LDS.128 R8, [R2.X4+UR4+0x2050] ;  /* 0x0020500402087984 */ /* 0x000ee20008004c00 */
        /* <DEDUP_REMOVED lines=37> */
[-C--:B------:R-:W-:Y:S01]  /*9250*/  FFMA R75, R107, R7.reuse, R4 ;  /* 0x000000076b4b7223 */ /* 0x080fe20000000004 */
[----:B------:R-:W-:Y:S01]  /*9260*/  FFMA R76, R6, R22, R39 ;  /* 0x00000016064c7223 */ /* 0x000fe20000000027 */
[C---:B---3--:R-:W-:Y:S01]  /*9270*/  FFMA R4, R8.reuse, R24, R71 ;  /* 0x0000001808047223 */ /* 0x048fe20000000047 */
        /* <DEDUP_REMOVED lines=18> */
[-C--:B------:R-:W-:Y:S01]  /*93a0*/  FFMA R73, R107, R11.reuse, R8 ;  /* 0x0000000b6b497223 */ /* 0x080fe20000000008 */
[C---:B------:R-:W-:Y:S01]  /*93b0*/  FFMA R8, R28.reuse, R24, R67 ;  /* 0x000000181c087223 */ /* 0x040fe20000000043 */
[----:B------:R-:W-:Y:S01]  /*93c0*/  FFMA R28, R28, R104, R69 ;  /* 0x000000681c1c7223 */ /* 0x000fe20000000045 */
[-C--:B------:R-:W-:Y:S01]  /*93d0*/  FFMA R72, R51, R11.reuse, R72 ;  /* 0x0000000b33487223 */ /* 0x080fe20000000048 */
        /* <DEDUP_REMOVED lines=12> */
[C---:B--2---:R-:W-:Y:S01]  /*94a0*/  FFMA R30, R12.reuse, R24, R65 ;  /* 0x000000180c1e7223 */ /* 0x044fe20000000041 */
[-C--:B------:R-:W-:Y:S01]  /*94b0*/  FFMA R69, R107, R31.reuse, R28 ;  /* 0x0000001f6b457223 */ /* 0x080fe2000000001c */
        /* <DEDUP_REMOVED lines=14> */
[-C--:B------:R-:W-:Y:S01]  /*95a0*/  FFMA R65, R27, R15.reuse, R12 ;  /* 0x0000000f1b417223 */ /* 0x080fe2000000000c */
        /* <DEDUP_REMOVED lines=13> */
[----:B------:R-:W-:Y:S01]  /*9680*/  FFMA R54, R6, R50, R29 ;  /* 0x0000003206367223 */ /* 0x000fe2000000001d */
[----:B-1----:R-:W-:Y:S01]  /*9690*/  FFMA R46, R8, R48, R46 ;  /* 0x00000030082e7223 */ /* 0x002fe2000000002e */
[----:B------:R-:W-:Y:S01]  /*96a0*/  FFMA R4, R6, R106, R5 ;  /* 0x0000006a06047223 */ /* 0x000fe20000000005 */
        /* <DEDUP_REMOVED lines=84> */
[C---:B---3--:R-:W-:Y:S01]  /*9bf0*/  FFMA R18, R8.reuse, R104, R18 ;  /* 0x0000006808127223 */ /* 0x048fe20000000012 */
[C---:B------:R-:W-:Y:S01]  /*9c00*/  FFMA R0, R8.reuse, R48, R0 ;  /* 0x0000003008007223 */ /* 0x040fe20000000000 */
[-C--:B------:R-:W-:Y:S01]  /*9c10*/  FFMA R28, R51, R59.reuse, R28 ;  /* 0x0000003b331c7223 */ /* 0x080fe2000000001c */
        /* <DEDUP_REMOVED lines=12> */
[----:B------:R-:W-:Y:S01]  /*9ce0*/  FFMA R84, R92, R48, R84 ;  /* 0x000000305c547223 */ /* 0x000fe20000000054 */
[C---:B------:R-:W-:Y:S01]  /*9cf0*/  FFMA R57, R10.reuse, R22, R57 ;  /* 0x000000160a397223 */ /* 0x040fe20000000039 */
[----:B------:R-:W-:Y:S01]  /*9d00*/  FFMA R56, R10, R26, R9 ;  /* 0x0000001a0a387223 */ /* 0x000fe20000000009 */
[----:B------:R-:W3:Y:S01]  /*9d10*/  LDS.128 R12, [R80+0x60] ;  /* 0x00006000500c7984 */ /* 0x000ee20000000c00 */
[C---:B------:R-:W-:Y:S01]  /*9d20*/  FFMA R8, R92.reuse, R24, R85 ;  /* 0x000000185c087223 */ /* 0x040fe20000000055 */
[C---:B------:R-:W-:Y:S01]  /*9d30*/  FFMA R9, R92.reuse, R104, R87 ;  /* 0x000000685c097223 */ /* 0x040fe20000000057 */
[----:B------:R-:W-:Y:S01]  /*9d40*/  FFMA R10, R92, R20, R86 ;  /* 0x000000145c0a7223 */ /* 0x000fe20000000056 */
[----:B------:R-:W4:Y:S01]  /*9d50*/  LDS.128 R60, [R80+0x660] ;  /* 0x00066000503c7984 */ /* 0x000f220000000c00 */
[C---:B------:R-:W-:Y:S01]  /*9d60*/  FFMA R92, R93.reuse, R49, R84 ;  /* 0x000000315d5c7223 */ /* 0x040fe20000000054 */
[C---:B------:R-:W-:Y:S01]  /*9d70*/  FFMA R8, R93.reuse, R25, R8 ;  /* 0x000000195d087223 */ /* 0x040fe20000000008 */
[C---:B------:R-:W-:Y:S01]  /*9d80*/  FFMA R9, R93.reuse, R105, R9 ;  /* 0x000000695d097223 */ /* 0x040fe20000000009 */
[----:B------:R-:W5:Y:S01]  /*9d90*/  LDS.128 R16, [R80+0x460] ;  /* 0x0004600050107984 */ /* 0x000f620000000c00 */
[----:B------:R-:W-:Y:S01]  /*9da0*/  FFMA R10, R93, R21, R10 ;  /* 0x000000155d0a7223 */ /* 0x000fe2000000000a */
[C---:B------:R-:W-:Y:S01]  /*9db0*/  FFMA R93, R94.reuse, R26, R8 ;  /* 0x0000001a5e5d7223 */ /* 0x040fe20000000008 */
[C---:B------:R-:W-:Y:S01]  /*9dc0*/  FFMA R92, R94.reuse, R50, R92 ;  /* 0x000000325e5c7223 */ /* 0x040fe2000000005c */
[----:B------:R-:W5:Y:S01]  /*9dd0*/  LDS.128 R84, [R2.X4+UR4+0x260] ;  /* 0x0002600402547984 */ /* 0x000f620008004c00 */
[C---:B------:R-:W-:Y:S01]  /*9de0*/  FFMA R8, R94.reuse, R22, R10 ;  /* 0x000000165e087223 */ /* 0x040fe2000000000a */
[----:B------:R-:W-:Y:S01]  /*9df0*/  FFMA R9, R94, R106, R9 ;  /* 0x0000006a5e097223 */ /* 0x000fe20000000009 */
[-C--:B------:R-:W-:Y:S01]  /*9e00*/  FFMA R92, R51, R95.reuse, R92 ;  /* 0x0000005f335c7223 */ /* 0x080fe2000000005c */
        /* <DEDUP_REMOVED lines=21> */
[-C--:B------:R-:W-:Y:S01]  /*9f60*/  FFMA R106, R23, R7.reuse, R22 ;  /* 0x00000007176a7223 */ /* 0x080fe20000000016 */
[-C--:B------:R-:W-:Y:S01]  /*9f70*/  FFMA R104, R51, R7.reuse, R104 ;  /* 0x0000000733687223 */ /* 0x080fe20000000068 */
[----:B------:R-:W-:Y:S01]  /*9f80*/  FFMA R105, R27, R7, R26 ;  /* 0x000000071b697223 */ /* 0x000fe2000000001a */
[C---:B---3--:R-:W-:Y:S01]  /*9f90*/  FFMA R100, R88.reuse, R12, R100 ;  /* 0x0000000c58647223 */ /* 0x048fe20000000064 */
[----:B------:R-:W-:Y:S01]  /*9fa0*/  FFMA R25, R89, R109, R102 ;  /* 0x0000006d59197223 */ /* 0x000fe20000000066 */
[----:B------:R-:W-:Y:S01]  /*9fb0*/  FFMA R107, R107, R7, R6 ;  /* 0x000000076b6b7223 */ /* 0x000fe20000000006 */
[----:B------:R-:W-:Y:S01]  /*9fc0*/  LDS.128 R112, [R80+0x270] ;  /* 0x0002700050707984 */ /* 0x000fe20000000c00 */
[----:B----4-:R-:W-:Y:S01]  /*9fd0*/  FFMA R4, R88, R60, R101 ;  /* 0x0000003c58047223 */ /* 0x010fe20000000065 */
[C---:B------:R-:W-:Y:S01]  /*9fe0*/  FFMA R23, R89.reuse, R13, R100 ;  /* 0x0000000d59177223 */ /* 0x040fe20000000064 */
[----:B------:R-:W-:Y:S01]  /*9ff0*/  FFMA R20, R90, R110, R25 ;  /* 0x0000006e5a147223 */ /* 0x000fe20000000019 */
[----:B------:R-:W-:Y:S01]  /*a000*/  LDS.128 R224, [R2.X4+UR4+0x67d0] ;  /* 0x0067d00402e07984 */ /* 0x000fe20008004c00 */
[----:B-----5:R-:W-:Y:S01]  /*a010*/  FFMA R88, R88, R16, R103 ;  /* 0x0000001058587223 */ /* 0x020fe20000000067 */
[----:B------:R-:W-:-:S02]  /*a020*/  FFMA R21, R89, R61, R4 ;  /* 0x0000003d59157223 */ /* 0x000fc40000000004 */
[----:B------:R-:W2:Y:S01]  /*a030*/  LDS.128 R4, [R2.X4+UR4+0x660] ;  /* 0x0006600402047984 */ /* 0x000ea20008004c00 */
        /* <DEDUP_REMOVED lines=34> */
[C---:B------:R-:W-:Y:S01]  /*a260*/  FFMA R48, R10.reuse, R18, R51 ;  /* 0x000000120a307223 */ /* 0x040fe20000000033 */
[C---:B------:R-:W-:Y:S01]  /*a270*/  FFMA R78, R10.reuse, R62, R49 ;  /* 0x0000003e0a4e7223 */ /* 0x040fe20000000031 */
[----:B------:R-:W-:Y:S01]  /*a280*/  LDS.128 R100, [R2.X4+UR4+0x70] ;  /* 0x0000700402647984 */ /* 0x000fe20008004c00 */
        /* <DEDUP_REMOVED lines=17> */
[----:B------:R-:W-:Y:S01]  /*a3a0*/  FFMA R48, R6, R62, R33 ;  /* 0x0000003e06307223 */ /* 0x000fe20000000021 */
[----:B------:R-:W-:Y:S01]  /*a3b0*/  FFMA R75, R111, R7, R4 ;  /* 0x000000076f4b7223 */ /* 0x000fe20000000004 */
[C---:B---3--:R-:W-:Y:S01]  /*a3c0*/  FFMA R72, R20.reuse, R60, R72 ;  /* 0x0000003c14487223 */ /* 0x048fe20000000048 */
[C---:B------:R-:W-:Y:S01]  /*a3d0*/  FFMA R4, R20.reuse, R16, R71 ;  /* 0x0000001014047223 */ /* 0x040fe20000000047 */
[----:B------:R-:W-:Y:S01]  /*a3e0*/  FFMA R74, R20, R12, R74 ;  /* 0x0000000c144a7223 */ /* 0x000fe2000000004a */
[----:B------:R-:W-:Y:S01]  /*a3f0*/  FFMA R76, R6, R14, R51 ;  /* 0x0000000e064c7223 */ /* 0x000fe20000000033 */
[----:B------:R-:W-:Y:S01]  /*a400*/  FFMA R20, R20, R108, R73 ;  /* 0x0000006c14147223 */ /* 0x000fe20000000049 */
[C---:B------:R-:W-:Y:S01]  /*a410*/  FFMA R49, R21.reuse, R61, R72 ;  /* 0x0000003d15317223 */ /* 0x040fe20000000048 */
[C---:B------:R-:W-:Y:S01]  /*a420*/  FFMA R51, R21.reuse, R17, R4 ;  /* 0x0000001115337223 */ /* 0x040fe20000000004 */
[----:B------:R-:W-:Y:S01]  /*a430*/  FFMA R71, R21, R13, R74 ;  /* 0x0000000d15477223 */ /* 0x000fe2000000004a */
[-C--:B------:R-:W-:Y:S01]  /*a440*/  FFMA R32, R19, R7.reuse, R32 ;  /* 0x0000000713207223 */ /* 0x080fe20000000020 */
[-C--:B------:R-:W-:Y:S01]  /*a450*/  FFMA R33, R63, R7.reuse, R48 ;  /* 0x000000073f217223 */ /* 0x080fe20000000030 */
[----:B------:R-:W-:Y:S01]  /*a460*/  FFMA R76, R15, R7, R76 ;  /* 0x000000070f4c7223 */ /* 0x000fe2000000004c */
        /* <DEDUP_REMOVED lines=29> */
[----:B------:R-:W2:Y:S01]  /*a640*/  LDS.128 R48, [R2.X4+UR4+0x4260] ;  /* 0x0042600402307984 */ /* 0x000ea20008004c00 */
        /* <DEDUP_REMOVED lines=24> */
[----:B------:R-:W-:Y:S01]  /*a7d0*/  FFMA R24, R6, R18, R27 ;  /* 0x0000001206187223 */ /* 0x000fe2000000001b */
[----:B-1----:R-:W-:Y:S01]  /*a7e0*/  FFMA R46, R20, R60, R46 ;  /* 0x0000003c142e7223 */ /* 0x002fe2000000002e */
        /* <DEDUP_REMOVED lines=21> */
[-C--:B------:R-:W-:Y:S01]  /*a940*/  FFMA R47, R111, R23.reuse, R20 ;  /* 0x000000176f2f7223 */ /* 0x080fe20000000014 */
        /* <DEDUP_REMOVED lines=74> */
[----:B------:R-:W2:Y:S01]  /*adf0*/  LDS.128 R20, [R80+0x670] ;  /* 0x0006700050147984 */ /* 0x000ea20000000c00 */
[C---:B------:R-:W-:Y:S01]  /*ae00*/  FFMA R37, R25.reuse, R13, R8 ;  /* 0x0000000d19257223 */ /* 0x040fe20000000008 */
[C---:B------:R-:W-:Y:S01]  /*ae10*/  FFMA R38, R26.reuse, R110, R11 ;  /* 0x0000006e1a267223 */ /* 0x040fe2000000000b */
[----:B------:R-:W-:Y:S01]  /*ae20*/  FFMA R0, R26, R62, R9 ;  /* 0x0000003e1a007223 */ /* 0x000fe20000000009 */
[----:B------:R-:W-:Y:S01]  /*ae30*/  FFMA R25, R25, R17, R56 ;  /* 0x0000001119197223 */ /* 0x000fe20000000038 */
[----:B------:R-:W3:Y:S01]  /*ae40*/  LDS.128 R8, [R80+0x70] ;  /* 0x0000700050087984 */ /* 0x000ee20000000c00 */
[----:B------:R-:W-:Y:S01]  /*ae50*/  FFMA R92, R96, R60, R92 ;  /* 0x0000003c605c7223 */ /* 0x000fe2000000005c */
[C---:B------:R-:W-:Y:S01]  /*ae60*/  FFMA R37, R26.reuse, R14, R37 ;  /* 0x0000000e1a257223 */ /* 0x040fe20000000025 */
[----:B------:R-:W-:Y:S01]  /*ae70*/  FFMA R36, R26, R18, R25 ;  /* 0x000000121a247223 */ /* 0x000fe20000000019 */
[----:B------:R-:W4:Y:S01]  /*ae80*/  LDS.128 R56, [R80+0x470] ;  /* 0x0004700050387984 */ /* 0x000f220000000c00 */
[C---:B------:R-:W-:Y:S01]  /*ae90*/  FFMA R24, R96.reuse, R16, R93 ;  /* 0x0000001060187223 */ /* 0x040fe2000000005d */
        /* <DEDUP_REMOVED lines=13> */
[----:B------:R-:W-:Y:S01]  /*af70*/  FFMA R0, R63, R27, R0 ;  /* 0x0000001b3f007223 */ /* 0x000fe20000000000 */
[----:B------:R-:W-:Y:S01]  /*af80*/  FFMA R98, R15, R99, R24 ;  /* 0x000000630f627223 */ /* 0x000fe20000000018 */
[-C--:B------:R-:W-:Y:S01]  /*af90*/  FFMA R36, R19, R27.reuse, R36 ;  /* 0x0000001b13247223 */ /* 0x080fe20000000024 */
[-C--:B------:R-:W-:Y:S01]  /*afa0*/  FFMA R37, R15, R27.reuse, R37 ;  /* 0x0000001b0f257223 */ /* 0x080fe20000000025 */
[C---:B------:R-:W-:Y:S01]  /*afb0*/  FFMA R38, R111.reuse, R27, R38 ;  /* 0x0000001b6f267223 */ /* 0x040fe20000000026 */
[----:B------:R-:W-:Y:S01]  /*afc0*/  FFMA R99, R111, R99, R25 ;  /* 0x000000636f637223 */ /* 0x000fe20000000019 */
[C---:B-1----:R-:W-:Y:S01]  /*afd0*/  FFMA R106, R4.reuse, R12, R106 ;  /* 0x0000000c046a7223 */ /* 0x042fe2000000006a */
        /* <DEDUP_REMOVED lines=14> */
[-C--:B------:R-:W-:Y:S01]  /*b0c0*/  FFMA R108, R63, R7.reuse, R108 ;  /* 0x000000073f6c7223 */ /* 0x080fe2000000006c */
[-C--:B------:R-:W-:Y:S01]  /*b0d0*/  FFMA R109, R19, R7.reuse, R18 ;  /* 0x00000007136d7223 */ /* 0x080fe20000000012 */
[-C--:B------:R-:W-:Y:S01]  /*b0e0*/  FFMA R110, R15, R7.reuse, R14 ;  /* 0x000000070f6e7223 */ /* 0x080fe2000000000e */
[----:B------:R-:W-:Y:S01]  /*b0f0*/  FFMA R111, R111, R7, R6 ;  /* 0x000000076f6f7223 */ /* 0x000fe20000000006 */
[C---:B---3--:R-:W-:Y:S01]  /*b100*/  FFMA R88, R100.reuse, R8, R88 ;  /* 0x0000000864587223 */ /* 0x048fe20000000058 */
[C---:B------:R-:W-:Y:S01]  /*b110*/  FFMA R13, R101.reuse, R21, R4 ;  /* 0x00000015650d7223 */ /* 0x040fe20000000004 */
[----:B----4-:R-:W-:Y:S01]  /*b120*/  FFMA R100, R100, R56, R91 ;  /* 0x0000003864647223 */ /* 0x010fe2000000005b */
        /* <DEDUP_REMOVED lines=10> */
[C---:B-----5:R-:W-:Y:S01]  /*b1d0*/  FFMA R82, R92.reuse, R56, R82 ;  /* 0x000000385c527223 */ /* 0x060fe20000000052 */
[C---:B------:R-:W-:Y:S01]  /*b1e0*/  FFMA R14, R92.reuse, R20, R83 ;  /* 0x000000145c0e7223 */ /* 0x040fe20000000053 */
[C---:B------:R-:W-:Y:S01]  /*b1f0*/  FFMA R12, R92.reuse, R8, R87 ;  /* 0x000000085c0c7223 */ /* 0x040fe20000000057 */
[-C--:B------:R-:W-:Y:S01]  /*b200*/  FFMA R100, R11, R103.reuse, R100 ;  /* 0x000000670b647223 */ /* 0x080fe20000000064 */
        /* <DEDUP_REMOVED lines=13> */
[C---:B-1----:R-:W-:Y:S01]  /*b2e0*/  FFMA R78, R24.reuse, R20, R78 ;  /* 0x00000014184e7223 */ /* 0x042fe2000000004e */
        /* <DEDUP_REMOVED lines=33> */
[-C--:B------:R-:W-:Y:S01]  /*b500*/  FFMA R75, R115, R7.reuse, R4 ;  /* 0x00000007734b7223 */ /* 0x080fe20000000004 */
[C---:B------:R-:W-:Y:S01]  /*b510*/  FFMA R4, R16.reuse, R56, R71 ;  /* 0x0000003810047223 */ /* 0x040fe20000000047 */
[-C--:B------:R-:W-:Y:S01]  /*b520*/  FFMA R32, R23, R7.reuse, R32 ;  /* 0x0000000717207223 */ /* 0x080fe20000000020 */
[-C--:B------:R-:W-:Y:S01]  /*b530*/  FFMA R33, R59, R7.reuse, R60 ;  /* 0x000000073b217223 */ /* 0x080fe2000000003c */
        /* <DEDUP_REMOVED lines=28> */
[-C--:B------:R-:W-:Y:S01]  /*b700*/  FFMA R67, R23, R15.reuse, R60 ;  /* 0x0000000f17437223 */ /* 0x080fe2000000003c */
[C---:B--2---:R-:W-:Y:S01]  /*b710*/  FFMA R14, R24.reuse, R56, R65 ;  /* 0x00000038180e7223 */ /* 0x044fe20000000041 */
[----:B------:R-:W-:Y:S01]  /*b720*/  FFMA R69, R115, R15, R12 ;  /* 0x0000000f73457223 */ /* 0x000fe2000000000c */
[C---:B------:R-:W-:Y:S01]  /*b730*/  FFMA R66, R24.reuse, R20, R66 ;  /* 0x0000001418427223 */ /* 0x040fe20000000042 */
        /* <DEDUP_REMOVED lines=49> */
[-C--:B------:R-:W-:Y:S01]  /*ba50*/  FFMA R47, R115, R19.reuse, R16 ;  /* 0x00000013732f7223 */ /* 0x080fe20000000010 */
[C---:B------:R-:W-:Y:S01]  /*ba60*/  FFMA R16, R12.reuse, R8, R51 ;  /* 0x000000080c107223 */ /* 0x040fe20000000033 */
        /* <DEDUP_REMOVED lines=14> */
[C---:B---3--:R-:W-:Y:S01]  /*bb50*/  FFMA R12, R24.reuse, R20, R41 ;  /* 0x00000014180c7223 */ /* 0x048fe20000000029 */
[C---:B------:R-:W-:Y:S01]  /*bb60*/  FFMA R42, R24.reuse, R56, R42 ;  /* 0x00000038182a7223 */ /* 0x040fe2000000002a */
        /* <DEDUP_REMOVED lines=34> */
[-C--:B------:R-:W-:Y:S01]  /*bd90*/  FFMA R35, R11, R7.reuse, R6 ;  /* 0x000000070b237223 */ /* 0x080fe20000000006 */
        /* <DEDUP_REMOVED lines=11> */
[----:B------:R-:W-:Y:S01]  /*be50*/  FFMA R30, R18, R114, R25 ;  /* 0x00000072121e7223 */ /* 0x000fe20000000019 */
[----:B---3--:R-:W-:Y:S01]  /*be60*/  FFMA R38, R12, R112, R38 ;  /* 0x000000700c267223 */ /* 0x008fe20000000026 */
[----:B------:R-:W-:Y:S01]  /*be70*/  FFMA R18, R18, R10, R17 ;  /* 0x0000000a12127223 */ /* 0x000fe20000000011 */
[C---:B------:R-:W-:Y:S01]  /*be80*/  FFMA R36, R12.reuse, R56, R36 ;  /* 0x000000380c247223 */ /* 0x040fe20000000024 */
[-C--:B------:R-:W-:Y:S01]  /*be90*/  FFMA R27, R59, R19.reuse, R16 ;  /* 0x000000133b1b7223 */ /* 0x080fe20000000010 */
[-C--:B------:R-:W-:Y:S01]  /*bea0*/  FFMA R28, R23, R19.reuse, R28 ;  /* 0x00000013171c7223 */ /* 0x080fe2000000001c */
[-C--:B------:R-:W-:Y:S01]  /*beb0*/  FFMA R29, R11, R19.reuse, R18 ;  /* 0x000000130b1d7223 */ /* 0x080fe20000000012 */
        /* <DEDUP_REMOVED lines=13> */
[----:B------:R-:W3:Y:S01]  /*bf90*/  LDS.128 R16, [R80+0x80] ;  /* 0x0000800050107984 */ /* 0x000ee20000000c00 */
[C---:B-1----:R-:W-:Y:S01]  /*bfa0*/  FFMA R97, R84.reuse, R56, R97 ;  /* 0x0000003854617223 */ /* 0x042fe20000000061 */
[C---:B------:R-:W-:Y:S01]  /*bfb0*/  FFMA R12, R84.reuse, R20, R96 ;  /* 0x00000014540c7223 */ /* 0x040fe20000000060 */
[C---:B------:R-:W-:Y:S01]  /*bfc0*/  FFMA R13, R84.reuse, R112, R99 ;  /* 0x00000070540d7223 */ /* 0x040fe20000000063 */
[----:B------:R-:W1:Y:S01]  /*bfd0*/  LDS.128 R48, [R80+0x480] ;  /* 0x0004800050307984 */ /* 0x000e620000000c00 */
[----:B------:R-:W-:Y:S01]  /*bfe0*/  FFMA R14, R84, R8, R98 ;  /* 0x00000008540e7223 */ /* 0x000fe20000000062 */
[C---:B------:R-:W-:Y:S01]  /*bff0*/  FFMA R84, R85.reuse, R57, R97 ;  /* 0x0000003955547223 */ /* 0x040fe20000000061 */
[C---:B------:R-:W-:Y:S01]  /*c000*/  FFMA R12, R85.reuse, R21, R12 ;  /* 0x00000015550c7223 */ /* 0x040fe2000000000c */
[----:B------:R-:W4:Y:S01]  /*c010*/  LDS.128 R88, [R80+0x280] ;  /* 0x0002800050587984 */ /* 0x000f220000000c00 */
[C---:B------:R-:W-:Y:S01]  /*c020*/  FFMA R13, R85.reuse, R113, R13 ;  /* 0x00000071550d7223 */ /* 0x040fe2000000000d */
[----:B------:R-:W-:Y:S01]  /*c030*/  FFMA R14, R85, R9, R14 ;  /* 0x00000009550e7223 */ /* 0x000fe2000000000e */
[C---:B------:R-:W-:Y:S01]  /*c040*/  FFMA R85, R86.reuse, R22, R12 ;  /* 0x0000001656557223 */ /* 0x040fe2000000000c */
[----:B------:R-:W5:Y:S01]  /*c050*/  LDS.128 R36, [R80+0x680] ;  /* 0x0006800050247984 */ /* 0x000f620000000c00 */
[C---:B------:R-:W-:Y:S01]  /*c060*/  FFMA R84, R86.reuse, R58, R84 ;  /* 0x0000003a56547223 */ /* 0x040fe20000000054 */
[C---:B------:R-:W-:Y:S01]  /*c070*/  FFMA R12, R86.reuse, R10, R14 ;  /* 0x0000000a560c7223 */ /* 0x040fe2000000000e */
[----:B------:R-:W-:Y:S01]  /*c080*/  FFMA R13, R86, R114, R13 ;  /* 0x00000072560d7223 */ /* 0x000fe2000000000d */
[----:B------:R-:W5:Y:S01]  /*c090*/  LDS.128 R96, [R2.X4+UR4+0x280] ;  /* 0x0002800402607984 */ /* 0x000f620008004c00 */
[-C--:B------:R-:W-:Y:S01]  /*c0a0*/  FFMA R84, R59, R87.reuse, R84 ;  /* 0x000000573b547223 */ /* 0x080fe20000000054 */
[-C--:B------:R-:W-:Y:S01]  /*c0b0*/  FFMA R85, R23, R87.reuse, R85 ;  /* 0x0000005717557223 */ /* 0x080fe20000000055 */
[C---:B--2---:R-:W-:Y:S01]  /*c0c0*/  FFMA R110, R4.reuse, R8, R110 ;  /* 0x00000008046e7223 */ /* 0x044fe2000000006e */
[C---:B------:R-:W-:Y:S01]  /*c0d0*/  FFMA R109, R4.reuse, R56, R109 ;  /* 0x00000038046d7223 */ /* 0x040fe2000000006d */
[C---:B------:R-:W-:Y:S01]  /*c0e0*/  FFMA R108, R4.reuse, R20, R108 ;  /* 0x00000014046c7223 */ /* 0x040fe2000000006c */
[----:B------:R-:W-:Y:S01]  /*c0f0*/  FFMA R86, R11, R87, R12 ;  /* 0x000000570b567223 */ /* 0x000fe2000000000c */
[----:B------:R-:W-:Y:S01]  /*c100*/  FFMA R4, R4, R112, R111 ;  /* 0x0000007004047223 */ /* 0x000fe2000000006f */
[-C--:B------:R-:W-:Y:S01]  /*c110*/  FFMA R24, R23, R15.reuse, R24 ;  /* 0x0000000f17187223 */ /* 0x080fe20000000018 */
[-C--:B------:R-:W-:Y:S01]  /*c120*/  FFMA R25, R11, R15.reuse, R25 ;  /* 0x0000000f0b197223 */ /* 0x080fe20000000019 */
        /* <DEDUP_REMOVED lines=16> */
[----:B------:R-:W-:Y:S01]  /*c230*/  LDS.128 R108, [R2.X4+UR4+0x90] ;  /* 0x00009004026c7984 */ /* 0x000fe20008004c00 */
[----:B-1----:R-:W-:-:S02]  /*c240*/  FFMA R6, R104, R48, R103 ;  /* 0x0000003068067223 */ /* 0x002fc40000000067 */
[C---:B------:R-:W-:Y:S01]  /*c250*/  FFMA R11, R105.reuse, R17, R100 ;  /* 0x00000011690b7223 */ /* 0x040fe20000000064 */
[----:B------:R-:W-:Y:S01]  /*c260*/  LDS.128 R176, [R2.X4+UR4+0x7d0] ;  /* 0x0007d00402b07984 */ /* 0x000fe20008004c00 */
[C---:B----4-:R-:W-:Y:S01]  /*c270*/  FFMA R4, R104.reuse, R88, R101 ;  /* 0x0000005868047223 */ /* 0x050fe20000000065 */
[C---:B------:R-:W-:Y:S02]  /*c280*/  FFMA R9, R105.reuse, R49, R6 ;  /* 0x0000003169097223 */ /* 0x040fe40000000006 */
[----:B------:R-:W-:Y:S01]  /*c290*/  LDS.128 R180, [R2.X4+UR4+0x21d0] ;  /* 0x0021d00402b47984 */ /* 0x000fe20008004c00 */
[----:B-----5:R-:W-:Y:S01]  /*c2a0*/  FFMA R102, R104, R36, R102 ;  /* 0x0000002468667223 */ /* 0x020fe20000000066 */
[C---:B------:R-:W-:Y:S01]  /*c2b0*/  FFMA R21, R105.reuse, R89, R4 ;  /* 0x0000005969157223 */ /* 0x040fe20000000004 */
[C---:B------:R-:W-:Y:S01]  /*c2c0*/  FFMA R104, R106.reuse, R18, R11 ;  /* 0x000000126a687223 */ /* 0x040fe2000000000b */
[----:B------:R-:W1:Y:S01]  /*c2d0*/  LDS.128 R4, [R2.X4+UR4+0x680] ;  /* 0x0006800402047984 */ /* 0x000e620008004c00 */
[----:B------:R-:W-:Y:S01]  /*c2e0*/  FFMA R105, R105, R37, R102 ;  /* 0x0000002569697223 */ /* 0x000fe20000000066 */
[C---:B------:R-:W-:Y:S01]  /*c2f0*/  FFMA R20, R106.reuse, R50, R9 ;  /* 0x000000326a147223 */ /* 0x040fe20000000009 */
[C---:B------:R-:W-:Y:S01]  /*c300*/  FFMA R8, R106.reuse, R90, R21 ;  /* 0x0000005a6a087223 */ /* 0x040fe20000000015 */
[-C--:B------:R-:W-:Y:S01]  /*c310*/  FFMA R104, R19, R107.reuse, R104 ;  /* 0x0000006b13687223 */ /* 0x080fe20000000068 */
[----:B------:R-:W-:Y:S01]  /*c320*/  FFMA R10, R106, R38, R105 ;  /* 0x000000266a0a7223 */ /* 0x000fe20000000069 */
[-C--:B------:R-:W-:Y:S01]  /*c330*/  FFMA R105, R51, R107.reuse, R20 ;  /* 0x0000006b33697223 */ /* 0x080fe20000000014 */
[-C--:B------:R-:W-:Y:S01]  /*c340*/  FFMA R106, R91, R107.reuse, R8 ;  /* 0x0000006b5b6a7223 */ /* 0x080fe20000000008 */
        /* <DEDUP_REMOVED lines=29> */
[----:B------:R-:W-:Y:S01]  /*c520*/  LDS.128 R100, [R80+0x290] ;  /* 0x0002900050647984 */ /* 0x000fe20000000c00 */
[C---:B------:R-:W-:Y:S01]  /*c530*/  FFMA R12, R14.reuse, R90, R13 ;  /* 0x0000005a0e0c7223 */ /* 0x040fe2000000000d */
[----:B------:R-:W-:Y:S01]  /*c540*/  FFMA R14, R14, R18, R77 ;  /* 0x000000120e0e7223 */ /* 0x000fe2000000004d */
        /* <DEDUP_REMOVED lines=17> */
[C---:B---3--:R-:W-:Y:S01]  /*c660*/  FFMA R72, R8.reuse, R48, R72 ;  /* 0x0000003008487223 */ /* 0x048fe20000000048 */
        /* <DEDUP_REMOVED lines=39> */
[----:B------:R-:W1:Y:S01]  /*c8e0*/  LDS.128 R56, [R2.X4+UR4+0x4280] ;  /* 0x0042800402387984 */ /* 0x000e620008004c00 */
        /* <DEDUP_REMOVED lines=13> */
[-C--:B------:R-:W-:Y:S01]  /*c9c0*/  FFMA R63, R91, R15.reuse, R12 ;  /* 0x0000000f5b3f7223 */ /* 0x080fe2000000000c */
[C---:B------:R-:W-:Y:S01]  /*c9d0*/  FFMA R12, R4.reuse, R36, R53 ;  /* 0x00000024040c7223 */ /* 0x040fe20000000035 */
[----:B------:R-:W-:Y:S01]  /*c9e0*/  FFMA R4, R4, R88, R55 ;  /* 0x0000005804047223 */ /* 0x000fe20000000037 */
[-C--:B------:R-:W-:Y:S01]  /*c9f0*/  FFMA R61, R39, R15.reuse, R20 ;  /* 0x0000000f273d7223 */ /* 0x080fe20000000014 */
        /* <DEDUP_REMOVED lines=40> */
[-C--:B------:R-:W-:Y:S01]  /*cc80*/  FFMA R46, R51, R11.reuse, R46 ;  /* 0x0000000b332e7223 */ /* 0x080fe2000000002e */
[----:B------:R-:W-:Y:S01]  /*cc90*/  FFMA R52, R19, R11, R52 ;  /* 0x0000000b13347223 */ /* 0x000fe20000000034 */
[----:B------:R-:W-:Y:S01]  /*cca0*/  FFMA R12, R58, R18, R65 ;  /* 0x000000123a0c7223 */ /* 0x000fe20000000041 */
[----:B------:R-:W1:Y:S01]  /*ccb0*/  LDS.128 R8, [R2.X4+UR4+0x6080] ;  /* 0x0060800402087984 */ /* 0x000e620008004c00 */
        /* <DEDUP_REMOVED lines=15> */
[----:B------:R-:W4:Y:S01]  /*cdb0*/  LDS.128 R92, [R2.X4+UR4+0x6480] ;  /* 0x00648004025c7984 */ /* 0x000f220008004c00 */
[C---:B------:R-:W-:Y:S01]  /*cdc0*/  FFMA R64, R22.reuse, R90, R21 ;  /* 0x0000005a16407223 */ /* 0x040fe20000000015 */
[----:B------:R-:W-:Y:S01]  /*cdd0*/  FFMA R22, R22, R18, R65 ;  /* 0x0000001216167223 */ /* 0x000fe20000000041 */
[-C--:B------:R-:W-:Y:S01]  /*cde0*/  FFMA R43, R51, R23.reuse, R20 ;  /* 0x00000017332b7223 */ /* 0x080fe20000000014 */
[----:B------:R-:W-:Y:S01]  /*cdf0*/  FFMA R44, R39, R23, R44 ;  /* 0x00000017272c7223 */ /* 0x000fe2000000002c */
[C---:B--2---:R-:W-:Y:S01]  /*ce00*/  FFMA R40, R4.reuse, R88, R40 ;  /* 0x0000005804287223 */ /* 0x044fe20000000028 */
        /* <DEDUP_REMOVED lines=32> */
[----:B------:R-:W1:Y:S01]  /*d010*/  LDS.128 R4, [R2.X4+UR4+0x6680] ;  /* 0x0066800402047984 */ /* 0x000e620008004c00 */
        /* <DEDUP_REMOVED lines=12> */
[----:B------:R-:W2:Y:S01]  /*d0e0*/  LDS.128 R8, [R80+0x90] ;  /* 0x0000900050087984 */ /* 0x000ea20000000c00 */
[----:B----4-:R-:W-:Y:S01]  /*d0f0*/  FFMA R84, R92, R48, R84 ;  /* 0x000000305c547223 */ /* 0x010fe20000000054 */
        /* <DEDUP_REMOVED lines=10> */
[----:B------:R-:W5:Y:S01]  /*d1a0*/  LDS.128 R84, [R2.X4+UR4+0x290] ;  /* 0x0002900402547984 */ /* 0x000f620008004c00 */
        /* <DEDUP_REMOVED lines=13> */
[----:B------:R-:W-:Y:S01]  /*d280*/  LDS.128 R184, [R2.X4+UR4+0x23d0] ;  /* 0x0023d00402b87984 */ /* 0x000fe20008004c00 */
        /* <DEDUP_REMOVED lines=14> */
[----:B------:R-:W-:Y:S01]  /*d370*/  FFMA R90, R19, R7, R18 ;  /* 0x00000007135a7223 */ /* 0x000fe20000000012 */
[----:B------:R-:W-:Y:S01]  /*d380*/  FFMA R37, R109, R101, R106 ;  /* 0x000000656d257223 */ /* 0x000fe2000000006a */
[----:B------:R-:W-:Y:S01]  /*d390*/  FFMA R88, R51, R7, R88 ;  /* 0x0000000733587223 */ /* 0x000fe20000000058 */
[C---:B---3--:R-:W-:Y:S01]  /*d3a0*/  FFMA R4, R108.reuse, R28, R105 ;  /* 0x0000001c6c047223 */ /* 0x048fe20000000069 */
[----:B------:R-:W-:Y:S01]  /*d3b0*/  FFMA R19, R109, R9, R104 ;  /* 0x000000096d137223 */ /* 0x000fe20000000068 */
[-C--:B------:R-:W-:Y:S01]  /*d3c0*/  FFMA R89, R39, R7.reuse, R38 ;  /* 0x0000000727597223 */ /* 0x080fe20000000026 */
[----:B------:R-:W-:Y:S01]  /*d3d0*/  FFMA R91, R91, R7, R6 ;  /* 0x000000075b5b7223 */ /* 0x000fe20000000006 */
[----:B----4-:R-:W-:Y:S01]  /*d3e0*/  FFMA R108, R108, R24, R107 ;  /* 0x000000186c6c7223 */ /* 0x010fe2000000006b */
[C---:B------:R-:W-:Y:S01]  /*d3f0*/  FFMA R17, R109.reuse, R29, R4 ;  /* 0x0000001d6d117223 */ /* 0x040fe20000000004 */
[C---:B------:R-:W-:Y:S01]  /*d400*/  FFMA R16, R110.reuse, R102, R37 ;  /* 0x000000666e107223 */ /* 0x040fe20000000025 */
[----:B------:R-:W2:Y:S01]  /*d410*/  LDS.128 R4, [R2.X4+UR4+0x690] ;  /* 0x0006900402047984 */ /* 0x000ea20008004c00 */
[----:B------:R-:W-:Y:S01]  /*d420*/  FFMA R109, R109, R25, R108 ;  /* 0x000000196d6d7223 */ /* 0x000fe2000000006c */
[C---:B------:R-:W-:Y:S01]  /*d430*/  FFMA R108, R110.reuse, R10, R19 ;  /* 0x0000000a6e6c7223 */ /* 0x040fe20000000013 */
[----:B------:R-:W-:Y:S01]  /*d440*/  FFMA R36, R110, R30, R17 ;  /* 0x0000001e6e247223 */ /* 0x000fe20000000011 */
[----:B-----5:R-:W-:Y:S01]  /*d450*/  FFMA R82, R84, R24, R82 ;  /* 0x0000001854527223 */ /* 0x020fe20000000052 */
        /* <DEDUP_REMOVED lines=69> */
[C---:B-1----:R-:W-:Y:S01]  /*d8b0*/  FFMA R68, R36.reuse, R28, R68 ;  /* 0x0000001c24447223 */ /* 0x042fe20000000044 */
        /* <DEDUP_REMOVED lines=19> */
[-C--:B------:R-:W-:Y:S01]  /*d9f0*/  FFMA R71, R103, R39.reuse, R36 ;  /* 0x0000002767477223 */ /* 0x080fe20000000024 */
[C---:B------:R-:W-:Y:S01]  /*da00*/  FFMA R36, R12.reuse, R24, R61 ;  /* 0x000000180c247223 */ /* 0x040fe2000000003d */
[----:B------:R-:W-:Y:S01]  /*da10*/  FFMA R12, R12, R100, R63 ;  /* 0x000000640c0c7223 */ /* 0x000fe2000000003f */
[----:B------:R-:W2:Y:S01]  /*da20*/  LDS.128 R48, [R2.X4+UR4+0x4290] ;  /* 0x0042900402307984 */ /* 0x000ea20008004c00 */
        /* <DEDUP_REMOVED lines=23> */
[----:B------:R-:W3:Y:S01]  /*dba0*/  LDS.128 R12, [R2.X4+UR4+0x4490] ;  /* 0x00449004020c7984 */ /* 0x000ee20008004c00 */
[C---:B------:R-:W-:Y:S01]  /*dbb0*/  FFMA R4, R6.reuse, R102, R5 ;  /* 0x0000006606047223 */ /* 0x040fe20000000005 */
[----:B------:R-:W-:Y:S01]  /*dbc0*/  FFMA R54, R6, R30, R37 ;  /* 0x0000001e06367223 */ /* 0x000fe20000000025 */
[C---:B-1----:R-:W-:Y:S01]  /*dbd0*/  FFMA R46, R16.reuse, R28, R46 ;  /* 0x0000001c102e7223 */ /* 0x042fe2000000002e */
        /* <DEDUP_REMOVED lines=13> */
[----:B------:R-:W1:Y:S01]  /*dcb0*/  LDS.128 R4, [R2.X4+UR4+0x4690] ;  /* 0x0046900402047984 */ /* 0x000e620008004c00 */
        /* <DEDUP_REMOVED lines=37> */
[-C--:B------:R-:W-:Y:S01]  /*df10*/  FFMA R39, R27, R15.reuse, R16 ;  /* 0x0000000f1b277223 */ /* 0x080fe20000000010 */
[-C--:B------:R-:W-:Y:S01]  /*df20*/  FFMA R38, R31, R15.reuse, R38 ;  /* 0x0000000f1f267223 */ /* 0x080fe20000000026 */
[----:B------:R-:W-:Y:S01]  /*df30*/  FFMA R43, R103, R15, R12 ;  /* 0x0000000f672b7223 */ /* 0x000fe2000000000c */
[C---:B-1----:R-:W-:Y:S01]  /*df40*/  FFMA R12, R4.reuse, R100, R97 ;  /* 0x00000064040c7223 */ /* 0x042fe20000000061 */
[C---:B------:R-:W-:Y:S01]  /*df50*/  FFMA R34, R4.reuse, R28, R34 ;  /* 0x0000001c04227223 */ /* 0x040fe20000000022 */
[C---:B------:R-:W-:Y:S01]  /*df60*/  FFMA R14, R4.reuse, R24, R35 ;  /* 0x00000018040e7223 */ /* 0x040fe20000000023 */
[----:B------:R-:W-:Y:S01]  /*df70*/  FFMA R96, R4, R8, R96 ;  /* 0x0000000804607223 */ /* 0x000fe20000000060 */
[----:B------:R-:W-:Y:S01]  /*df80*/  FFMA R17, R5, R101, R12 ;  /* 0x0000006505117223 */ /* 0x000fe2000000000c */
        /* <DEDUP_REMOVED lines=24> */
[-C--:B------:R-:W-:Y:S01]  /*e110*/  FFMA R40, R31, R59.reuse, R40 ;  /* 0x0000003b1f287223 */ /* 0x080fe20000000028 */
[----:B------:R-:W-:Y:S01]  /*e120*/  FFMA R42, R58, R10, R57 ;  /* 0x0000000a3a2a7223 */ /* 0x000fe20000000039 */
[-C--:B------:R-:W-:Y:S01]  /*e130*/  FFMA R41, R27, R59.reuse, R14 ;  /* 0x0000003b1b297223 */ /* 0x080fe2000000000e */
[----:B------:R-:W-:Y:S01]  /*e140*/  LDS.128 R96, [R2.X4+UR4+0xa0] ;  /* 0x0000a00402607984 */ /* 0x000fe20008004c00 */
[C---:B---3--:R-:W-:Y:S01]  /*e150*/  FFMA R22, R64.reuse, R100, R22 ;  /* 0x0000006440167223 */ /* 0x048fe20000000016 */
        /* <DEDUP_REMOVED lines=9> */
[----:B------:R-:W2:Y:S01]  /*e1f0*/  LDS.128 R112, [R80+0xa0] ;  /* 0x0000a00050707984 */ /* 0x000ea20000000c00 */
[C---:B------:R-:W-:Y:S01]  /*e200*/  FFMA R58, R66.reuse, R102, R15 ;  /* 0x00000066423a7223 */ /* 0x040fe2000000000f */
[----:B------:R-:W-:Y:S01]  /*e210*/  FFMA R0, R66, R30, R13 ;  /* 0x0000001e42007223 */ /* 0x000fe2000000000d */
[----:B------:R-:W-:Y:S01]  /*e220*/  FFMA R92, R104, R28, R92 ;  /* 0x0000001c685c7223 */ /* 0x000fe2000000005c */
[----:B------:R-:W3:Y:S01]  /*e230*/  LDS.128 R20, [R80+0x4a0] ;  /* 0x0004a00050147984 */ /* 0x000ee20000000c00 */
[C---:B------:R-:W-:Y:S01]  /*e240*/  FFMA R57, R66.reuse, R10, R57 ;  /* 0x0000000a42397223 */ /* 0x040fe20000000039 */
[----:B------:R-:W-:Y:S01]  /*e250*/  FFMA R56, R66, R26, R65 ;  /* 0x0000001a42387223 */ /* 0x000fe20000000041 */
        /* <DEDUP_REMOVED lines=31> */
[----:B------:R-:W-:Y:S01]  /*e450*/  FFMA R107, R103, R107, R65 ;  /* 0x0000006b676b7223 */ /* 0x000fe20000000041 */
[-C--:B------:R-:W-:Y:S01]  /*e460*/  FFMA R100, R31, R7.reuse, R100 ;  /* 0x000000071f647223 */ /* 0x080fe20000000064 */
[C---:B--2---:R-:W-:Y:S01]  /*e470*/  FFMA R108, R96.reuse, R112, R108 ;  /* 0x00000070606c7223 */ /* 0x044fe2000000006c */
[-C--:B------:R-:W-:Y:S01]  /*e480*/  FFMA R101, R27, R7.reuse, R26 ;  /* 0x000000071b657223 */ /* 0x080fe2000000001a */
[-C--:B------:R-:W-:Y:S01]  /*e490*/  FFMA R102, R11, R7.reuse, R10 ;  /* 0x000000070b667223 */ /* 0x080fe2000000000a */
[----:B------:R-:W-:Y:S01]  /*e4a0*/  FFMA R103, R103, R7, R6 ;  /* 0x0000000767677223 */ /* 0x000fe20000000006 */
[C---:B---3--:R-:W-:Y:S01]  /*e4b0*/  FFMA R4, R96.reuse, R20, R109 ;  /* 0x0000001460047223 */ /* 0x048fe2000000006d */
[----:B------:R-:W-:Y:S01]  /*e4c0*/  FFMA R25, R97, R113, R108 ;  /* 0x0000007161197223 */ /* 0x000fe2000000006c */
[-C--:B------:R-:W-:Y:S01]  /*e4d0*/  FFMA R57, R11, R67.reuse, R57 ;  /* 0x000000430b397223 */ /* 0x080fe20000000039 */
[----:B------:R-:W-:Y:S01]  /*e4e0*/  FFMA R56, R27, R67, R56 ;  /* 0x000000431b387223 */ /* 0x000fe20000000038 */
[----:B----4-:R-:W-:Y:S01]  /*e4f0*/  FFMA R110, R96, R12, R110 ;  /* 0x0000000c606e7223 */ /* 0x010fe2000000006e */
[C---:B------:R-:W-:Y:S01]  /*e500*/  FFMA R9, R97.reuse, R21, R4 ;  /* 0x0000001561097223 */ /* 0x040fe20000000004 */
[----:B------:R-:W-:Y:S01]  /*e510*/  FFMA R8, R98, R114, R25 ;  /* 0x0000007262087223 */ /* 0x000fe20000000019 */
[----:B------:R-:W2:Y:S01]  /*e520*/  LDS.128 R4, [R2.X4+UR4+0x6a0] ;  /* 0x0006a00402047984 */ /* 0x000ea20008004c00 */
        /* <DEDUP_REMOVED lines=18> */
[C---:B------:R-:W-:Y:S01]  /*e650*/  FFMA R99, R19.reuse, R99, R10 ;  /* 0x0000006313637223 */ /* 0x040fe2000000000a */
[C---:B------:R-:W-:Y:S01]  /*e660*/  FFMA R92, R94.reuse, R18, R27 ;  /* 0x000000125e5c7223 */ /* 0x040fe2000000001b */
[----:B------:R-:W3:Y:S01]  /*e670*/  LDS.128 R8, [R2.X4+UR4+0x20a0] ;  /* 0x0020a00402087984 */ /* 0x000ee20008004c00 */
        /* <DEDUP_REMOVED lines=51> */
[----:B------:R-:W3:Y:S01]  /*e9b0*/  LDS.128 R4, [R2.X4+UR4+0x26a0] ;  /* 0x0026a00402047984 */ /* 0x000ee20008004c00 */
[C---:B------:R-:W-:Y:S01]  /*e9c0*/  FFMA R78, R10.reuse, R22, R65 ;  /* 0x000000160a4e7223 */ /* 0x040fe20000000041 */
[C---:B------:R-:W-:Y:S01]  /*e9d0*/  FFMA R8, R10.reuse, R114, R9 ;  /* 0x000000720a087223 */ /* 0x040fe20000000009 */
[----:B------:R-:W-:Y:S01]  /*e9e0*/  FFMA R10, R10, R14, R73 ;  /* 0x0000000e0a0a7223 */ /* 0x000fe20000000049 */
[C---:B-1----:R-:W-:Y:S01]  /*e9f0*/  FFMA R70, R24.reuse, R20, R70 ;  /* 0x0000001418467223 */ /* 0x042fe20000000046 */
[C---:B------:R-:W-:Y:S01]  /*ea00*/  FFMA R72, R24.reuse, R112, R72 ;  /* 0x0000007018487223 */ /* 0x040fe20000000048 */
[-C--:B------:R-:W-:Y:S01]  /*ea10*/  FFMA R79, R115, R11.reuse, R8 ;  /* 0x0000000b734f7223 */ /* 0x080fe20000000008 */
        /* <DEDUP_REMOVED lines=31> */
[-C--:B------:R-:W-:Y:S01]  /*ec10*/  FFMA R61, R19, R31.reuse, R62 ;  /* 0x0000001f133d7223 */ /* 0x080fe2000000003e */
[-C--:B------:R-:W-:Y:S01]  /*ec20*/  FFMA R62, R23, R31.reuse, R64 ;  /* 0x0000001f173e7223 */ /* 0x080fe20000000040 */
[C---:B---3--:R-:W-:Y:S01]  /*ec30*/  FFMA R54, R4.reuse, R20, R54 ;  /* 0x0000001404367223 */ /* 0x048fe20000000036 */
        /* <DEDUP_REMOVED lines=32> */
[-C--:B------:R-:W-:Y:S01]  /*ee40*/  FFMA R47, R115, R11.reuse, R8 ;  /* 0x0000000b732f7223 */ /* 0x080fe20000000008 */
[C---:B--2---:R-:W-:Y:S01]  /*ee50*/  FFMA R8, R24.reuse, R20, R49 ;  /* 0x0000001418087223 */ /* 0x044fe20000000031 */
[-C--:B------:R-:W-:Y:S01]  /*ee60*/  FFMA R46, R23, R11.reuse, R64 ;  /* 0x0000000b172e7223 */ /* 0x080fe20000000040 */
        /* <DEDUP_REMOVED lines=10> */
[C---:B------:R-:W-:Y:S01]  /*ef10*/  FFMA R24, R26.reuse, R18, R51 ;  /* 0x000000121a187223 */ /* 0x040fe20000000033 */
[C---:B------:R-:W-:Y:S01]  /*ef20*/  FFMA R48, R26.reuse, R14, R65 ;  /* 0x0000000e1a307223 */ /* 0x040fe20000000041 */
[----:B------:R-:W-:Y:S01]  /*ef30*/  LDS.128 R68, [R80+0xb0] ;  /* 0x0000b00050447984 */ /* 0x000fe20000000c00 */
[----:B------:R-:W-:Y:S01]  /*ef40*/  FFMA R50, R26, R114, R25 ;  /* 0x000000721a327223 */ /* 0x000fe20000000019 */
[-C--:B------:R-:W-:Y:S01]  /*ef50*/  FFMA R24, R19, R27.reuse, R24 ;  /* 0x0000001b13187223 */ /* 0x080fe20000000018 */
[-C--:B------:R-:W-:Y:S01]  /*ef60*/  FFMA R25, R23, R27.reuse, R64 ;  /* 0x0000001b17197223 */ /* 0x080fe20000000040 */
[C---:B---3--:R-:W-:Y:S01]  /*ef70*/  FFMA R44, R28.reuse, R112, R44 ;  /* 0x000000701c2c7223 */ /* 0x048fe2000000002c */
[-C--:B------:R-:W-:Y:S01]  /*ef80*/  FFMA R26, R115, R27.reuse, R50 ;  /* 0x0000001b731a7223 */ /* 0x080fe20000000032 */
[----:B------:R-:W-:Y:S01]  /*ef90*/  FFMA R27, R15, R27, R48 ;  /* 0x0000001b0f1b7223 */ /* 0x000fe20000000030 */
        /* <DEDUP_REMOVED lines=29> */
[-C--:B------:R-:W-:Y:S01]  /*f170*/  FFMA R37, R115, R7.reuse, R4 ;  /* 0x0000000773257223 */ /* 0x080fe20000000004 */
[C---:B--2---:R-:W-:Y:S01]  /*f180*/  FFMA R40, R8.reuse, R20, R40 ;  /* 0x0000001408287223 */ /* 0x044fe20000000028 */
[C---:B------:R-:W-:Y:S01]  /*f190*/  FFMA R4, R8.reuse, R16, R41 ;  /* 0x0000001008047223 */ /* 0x040fe20000000029 */
        /* <DEDUP_REMOVED lines=14> */
[-C--:B------:R-:W-:Y:S01]  /*f280*/  FFMA R31, R23, R11.reuse, R8 ;  /* 0x0000000b171f7223 */ /* 0x080fe20000000008 */
[C---:B---3--:R-:W-:Y:S01]  /*f290*/  FFMA R8, R64.reuse, R112, R57 ;  /* 0x0000007040087223 */ /* 0x048fe20000000039 */
[C---:B------:R-:W-:Y:S01]  /*f2a0*/  FFMA R0, R64.reuse, R20, R0 ;  /* 0x0000001440007223 */ /* 0x040fe20000000000 */
        /* <DEDUP_REMOVED lines=10> */
[----:B------:R-:W3:Y:S01]  /*f350*/  LDS.128 R8, [R80+0x2b0] ;  /* 0x0002b00050087984 */ /* 0x000ee20000000c00 */
[----:B------:R-:W-:Y:S01]  /*f360*/  FFMA R65, R65, R17, R56 ;  /* 0x0000001141417223 */ /* 0x000fe20000000038 */
[----:B------:R-:W-:Y:S01]  /*f370*/  FFMA R98, R108, R68, R98 ;  /* 0x000000446c627223 */ /* 0x000fe20000000062 */
[C---:B------:R-:W-:Y:S01]  /*f380*/  FFMA R29, R66.reuse, R14, R29 ;  /* 0x0000000e421d7223 */ /* 0x040fe2000000001d */
[----:B------:R-:W4:Y:S01]  /*f390*/  LDS.128 R84, [R80+0x4b0] ;  /* 0x0004b00050547984 */ /* 0x000f220000000c00 */
[----:B------:R-:W-:Y:S01]  /*f3a0*/  FFMA R28, R66, R18, R65 ;  /* 0x00000012421c7223 */ /* 0x000fe20000000041 */
[-C--:B------:R-:W-:Y:S01]  /*f3b0*/  FFMA R30, R115, R67.reuse, R30 ;  /* 0x00000043731e7223 */ /* 0x080fe2000000001e */
[----:B------:R-:W-:Y:S01]  /*f3c0*/  FFMA R0, R23, R67, R0 ;  /* 0x0000004317007223 */ /* 0x000fe20000000000 */
[----:B------:R-:W5:Y:S01]  /*f3d0*/  LDS.128 R56, [R80+0x6b0] ;  /* 0x0006b00050387984 */ /* 0x000f620000000c00 */
        /* <DEDUP_REMOVED lines=29> */
[----:B------:R-:W-:Y:S01]  /*f5b0*/  FFMA R51, R115, R51, R65 ;  /* 0x0000003373337223 */ /* 0x000fe20000000041 */
[-C--:B------:R-:W-:Y:S01]  /*f5c0*/  FFMA R112, R23, R7.reuse, R112 ;  /* 0x0000000717707223 */ /* 0x080fe20000000070 */
[C---:B---3--:R-:W-:Y:S01]  /*f5d0*/  FFMA R96, R108.reuse, R8, R96 ;  /* 0x000000086c607223 */ /* 0x048fe20000000060 */
[-C--:B------:R-:W-:Y:S01]  /*f5e0*/  FFMA R113, R19, R7.reuse, R18 ;  /* 0x0000000713717223 */ /* 0x080fe20000000012 */
[-C--:B------:R-:W-:Y:S01]  /*f5f0*/  FFMA R114, R15, R7.reuse, R14 ;  /* 0x000000070f727223 */ /* 0x080fe2000000000e */
[----:B------:R-:W-:Y:S01]  /*f600*/  FFMA R115, R115, R7, R6 ;  /* 0x0000000773737223 */ /* 0x000fe20000000006 */
[C---:B----4-:R-:W-:Y:S01]  /*f610*/  FFMA R4, R108.reuse, R84, R97 ;  /* 0x000000546c047223 */ /* 0x050fe20000000061 */
[C---:B------:R-:W-:Y:S01]  /*f620*/  FFMA R7, R109.reuse, R9, R96 ;  /* 0x000000096d077223 */ /* 0x040fe20000000060 */
[C---:B------:R-:W-:Y:S01]  /*f630*/  FFMA R13, R109.reuse, R69, R98 ;  /* 0x000000456d0d7223 */ /* 0x040fe20000000062 */
[----:B------:R-:W-:Y:S01]  /*f640*/  LDS.128 R20, [R2.X4+UR4+0x20b0] ;  /* 0x0020b00402147984 */ /* 0x000fe20008004c00 */
[----:B-----5:R-:W-:Y:S01]  /*f650*/  FFMA R108, R108, R56, R99 ;  /* 0x000000386c6c7223 */ /* 0x020fe20000000063 */
[C---:B------:R-:W-:Y:S01]  /*f660*/  FFMA R5, R109.reuse, R85, R4 ;  /* 0x000000556d057223 */ /* 0x040fe20000000004 */
[C---:B------:R-:W-:Y:S01]  /*f670*/  FFMA R4, R110.reuse, R70, R13 ;  /* 0x000000466e047223 */ /* 0x040fe2000000000d */
[----:B------:R-:W3:Y:S01]  /*f680*/  LDS.128 R96, [R2.X4+UR4+0x6b0] ;  /* 0x0006b00402607984 */ /* 0x000ee20008004c00 */
[----:B------:R-:W-:Y:S01]  /*f690*/  FFMA R109, R109, R57, R108 ;  /* 0x000000396d6d7223 */ /* 0x000fe2000000006c */
[C---:B------:R-:W-:Y:S01]  /*f6a0*/  FFMA R108, R110.reuse, R10, R7 ;  /* 0x0000000a6e6c7223 */ /* 0x040fe20000000007 */
[----:B------:R-:W-:Y:S01]  /*f6b0*/  FFMA R12, R110, R86, R5 ;  /* 0x000000566e0c7223 */ /* 0x000fe20000000005 */
[----:B-1----:R-:W-:Y:S01]  /*f6c0*/  FFMA R92, R104, R56, R92 ;  /* 0x00000038685c7223 */ /* 0x002fe2000000005c */
        /* <DEDUP_REMOVED lines=18> */
[----:B------:R-:W-:Y:S01]  /*f7f0*/  FFMA R28, R19, R67, R28 ;  /* 0x00000043131c7223 */ /* 0x000fe2000000001c */
        /* <DEDUP_REMOVED lines=26> */
[----:B------:R-:W-:Y:S01]  /*f9a0*/  FFMA R29, R15, R67, R29 ;  /* 0x000000430f1d7223 */ /* 0x000fe2000000001d */
[----:B------:R-:W-:Y:S01]  /*f9b0*/  FFMA R97, R97, R69, R82 ;  /* 0x0000004561617223 */ /* 0x000fe20000000052 */
[----:B------:R-:W2:Y:S01]  /*f9c0*/  LDS.128 R12, [R2.X4+UR4+0x24b0] ;  /* 0x0024b004020c7984 */ /* 0x000ea20008004c00 */
        /* <DEDUP_REMOVED lines=19> */
[----:B------:R-:W-:Y:S01]  /*fb00*/  LDS.128 R188, [R2.X4+UR4+0x25d0] ;  /* 0x0025d00402bc7984 */ /* 0x000fe20008004c00 */
        /* <DEDUP_REMOVED lines=19> */
[-C--:B------:R-:W-:Y:S01]  /*fc40*/  FFMA R91, R87, R19.reuse, R16 ;  /* 0x00000013575b7223 */ /* 0x080fe20000000010 */
[----:B------:R-:W-:Y:S01]  /*fc50*/  FFMA R18, R18, R10, R73 ;  /* 0x0000000a12127223 */ /* 0x000fe20000000049 */
        /* <DEDUP_REMOVED lines=13> */
[----:B------:R-:W-:Y:S01]  /*fd30*/  FFMA R82, R14, R58, R63 ;  /* 0x0000003a0e527223 */ /* 0x000fe2000000003f */
[----:B---3--:R-:W-:Y:S01]  /*fd40*/  FFMA R54, R4, R84, R54 ;  /* 0x0000005404367223 */ /* 0x008fe20000000036 */
[C---:B------:R-:W-:Y:S01]  /*fd50*/  FFMA R88, R14.reuse, R70, R13 ;  /* 0x000000460e587223 */ /* 0x040fe2000000000d */
[-C--:B------:R-:W-:Y:S01]  /*fd60*/  FFMA R83, R87, R15.reuse, R12 ;  /* 0x0000000f57537223 */ /* 0x080fe2000000000c */
[----:B------:R-:W-:Y:S01]  /*fd70*/  FFMA R14, R14, R10, R65 ;  /* 0x0000000a0e0e7223 */ /* 0x000fe20000000041 */
        /* <DEDUP_REMOVED lines=13> */
[----:B------:R-:W-:Y:S01]  /*fe50*/  LDS.128 R64, [R2.X4+UR4+0xc0] ;  /* 0x0000c00402407984 */ /* 0x000fe20008004c00 */
[----:B------:R-:W-:Y:S01]  /*fe60*/  FFMA R4, R6, R70, R5 ;  /* 0x0000004606047223 */ /* 0x000fe20000000005 */
[C---:B-1----:R-:W-:Y:S01]  /*fe70*/  FFMA R46, R20.reuse, R84, R46 ;  /* 0x00000054142e7223 */ /* 0x042fe2000000002e */
[----:B------:R-:W-:Y:S01]  /*fe80*/  FFMA R52, R20, R8, R52 ;  /* 0x0000000814347223 */ /* 0x000fe20000000034 */
        /* <DEDUP_REMOVED lines=98> */
[----:B------:R-:W3:Y:S01]  /*104b0*/  LDS.128 R28, [R80+0x2c0] ;  /* 0x0002c000501c7984 */ /* 0x000ee20000000c00 */
[C---:B------:R-:W-:Y:S01]  /*104c0*/  FFMA R53, R18.reuse, R10, R53 ;  /* 0x0000000a12357223 */ /* 0x040fe20000000035 */
[----:B------:R-:W-:Y:S01]  /*104d0*/  FFMA R52, R18, R58, R17 ;  /* 0x0000003a12347223 */ /* 0x000fe20000000011 */
[----:B------:R-:W-:Y:S01]  /*104e0*/  FFMA R0, R87, R19, R0 ;  /* 0x0000001357007223 */ /* 0x000fe20000000000 */
[----:B------:R-:W4:Y:S01]  /*104f0*/  LDS.128 R40, [R80+0x4c0] ;  /* 0x0004c00050287984 */ /* 0x000f220000000c00 */
[C---:B-1----:R-:W-:Y:S01]  /*10500*/  FFMA R48, R36.reuse, R84, R48 ;  /* 0x0000005424307223 */ /* 0x042fe20000000030 */
[C---:B------:R-:W-:Y:S01]  /*10510*/  FFMA R16, R36.reuse, R56, R49 ;  /* 0x0000003824107223 */ /* 0x040fe20000000031 */
[C---:B------:R-:W-:Y:S01]  /*10520*/  FFMA R17, R36.reuse, R68, R51 ;  /* 0x0000004424117223 */ /* 0x040fe20000000033 */
[----:B------:R-:W1:Y:S01]  /*10530*/  LDS.128 R12, [R80+0xc0] ;  /* 0x0000c000500c7984 */ /* 0x000e620000000c00 */
[----:B------:R-:W-:Y:S01]  /*10540*/  FFMA R18, R36, R8, R50 ;  /* 0x0000000824127223 */ /* 0x000fe20000000032 */
[C---:B------:R-:W-:Y:S01]  /*10550*/  FFMA R36, R37.reuse, R85, R48 ;  /* 0x0000005525247223 */ /* 0x040fe20000000030 */
[C---:B------:R-:W-:Y:S01]  /*10560*/  FFMA R16, R37.reuse, R57, R16 ;  /* 0x0000003925107223 */ /* 0x040fe20000000010 */
[----:B------:R-:W5:Y:S01]  /*10570*/  LDS.128 R44, [R80+0x6c0] ;  /* 0x0006c000502c7984 */ /* 0x000f620000000c00 */
[C---:B------:R-:W-:Y:S01]  /*10580*/  FFMA R17, R37.reuse, R69, R17 ;  /* 0x0000004525117223 */ /* 0x040fe20000000011 */
[----:B------:R-:W-:Y:S01]  /*10590*/  FFMA R18, R37, R9, R18 ;  /* 0x0000000925127223 */ /* 0x000fe20000000012 */
[C---:B------:R-:W-:Y:S01]  /*105a0*/  FFMA R37, R38.reuse, R58, R16 ;  /* 0x0000003a26257223 */ /* 0x040fe20000000010 */
[----:B------:R-:W5:Y:S01]  /*105b0*/  LDS.128 R48, [R2.X4+UR4+0x2c0] ;  /* 0x0002c00402307984 */ /* 0x000f620008004c00 */
[C---:B------:R-:W-:Y:S01]  /*105c0*/  FFMA R36, R38.reuse, R86, R36 ;  /* 0x0000005626247223 */ /* 0x040fe20000000024 */
[C---:B------:R-:W-:Y:S01]  /*105d0*/  FFMA R16, R38.reuse, R10, R18 ;  /* 0x0000000a26107223 */ /* 0x040fe20000000012 */
[----:B------:R-:W-:Y:S01]  /*105e0*/  FFMA R17, R38, R70, R17 ;  /* 0x0000004626117223 */ /* 0x000fe20000000011 */
[-C--:B------:R-:W-:Y:S01]  /*105f0*/  FFMA R37, R59, R39.reuse, R37 ;  /* 0x000000273b257223 */ /* 0x080fe20000000025 */
[-C--:B------:R-:W-:Y:S01]  /*10600*/  FFMA R36, R87, R39.reuse, R36 ;  /* 0x0000002757247223 */ /* 0x080fe20000000024 */
[----:B------:R-:W-:Y:S01]  /*10610*/  FFMA R38, R11, R39, R16 ;  /* 0x000000270b267223 */ /* 0x000fe20000000010 */
[-C--:B------:R-:W-:Y:S01]  /*10620*/  FFMA R52, R59, R19.reuse, R52 ;  /* 0x000000133b347223 */ /* 0x080fe20000000034 */
[-C--:B------:R-:W-:Y:S01]  /*10630*/  FFMA R53, R11, R19.reuse, R53 ;  /* 0x000000130b357223 */ /* 0x080fe20000000035 */
[C---:B------:R-:W-:Y:S01]  /*10640*/  FFMA R54, R71.reuse, R19, R54 ;  /* 0x0000001347367223 */ /* 0x040fe20000000036 */
[----:B------:R-:W-:Y:S01]  /*10650*/  FFMA R39, R71, R39, R17 ;  /* 0x0000002747277223 */ /* 0x000fe20000000011 */
[C---:B--2---:R-:W-:Y:S01]  /*10660*/  FFMA R114, R4.reuse, R8, R114 ;  /* 0x0000000804727223 */ /* 0x044fe20000000072 */
        /* <DEDUP_REMOVED lines=13> */
[-C--:B------:R-:W-:Y:S01]  /*10740*/  FFMA R68, R87, R7.reuse, R68 ;  /* 0x0000000757447223 */ /* 0x080fe20000000044 */
[-C--:B------:R-:W-:Y:S01]  /*10750*/  FFMA R69, R59, R7.reuse, R58 ;  /* 0x000000073b457223 */ /* 0x080fe2000000003a */
[-C--:B------:R-:W-:Y:S01]  /*10760*/  FFMA R70, R11, R7.reuse, R10 ;  /* 0x000000070b467223 */ /* 0x080fe2000000000a */
[C---:B----4-:R-:W-:Y:S01]  /*10770*/  FFMA R4, R64.reuse, R40, R109 ;  /* 0x0000002840047223 */ /* 0x050fe2000000006d */
[----:B------:R-:W-:Y:S01]  /*10780*/  FFMA R71, R71, R7, R6 ;  /* 0x0000000747477223 */ /* 0x000fe20000000006 */
[C---:B------:R-:W-:Y:S01]  /*10790*/  FFMA R7, R65.reuse, R29, R108 ;  /* 0x0000001d41077223 */ /* 0x040fe2000000006c */
[----:B------:R-:W3:Y:S01]  /*107a0*/  LDS.128 R8, [R2.X4+UR4+0x6c0] ;  /* 0x0006c00402087984 */ /* 0x000ee20008004c00 */
[-C--:B-1----:R-:W-:Y:S01]  /*107b0*/  FFMA R110, R64, R12.reuse, R110 ;  /* 0x0000000c406e7223 */ /* 0x082fe2000000006e */
[C---:B------:R-:W-:Y:S01]  /*107c0*/  FFMA R5, R65.reuse, R41, R4 ;  /* 0x0000002941057223 */ /* 0x040fe20000000004 */
[----:B------:R-:W-:Y:S01]  /*107d0*/  FFMA R96, R124, R12, R96 ;  /* 0x0000000c7c607223 */ /* 0x000fe20000000060 */
[----:B------:R-:W-:Y:S01]  /*107e0*/  LDS.128 R228, [R2.X4+UR4+0x1e0] ;  /* 0x0001e00402e47984 */ /* 0x000fe20008004c00 */
[----:B-----5:R-:W-:Y:S01]  /*107f0*/  FFMA R64, R64, R44, R111 ;  /* 0x0000002c40407223 */ /* 0x020fe2000000006f */
        /* <DEDUP_REMOVED lines=40> */
[C---:B---3--:R-:W-:Y:S01]  /*10a80*/  FFMA R32, R8.reuse, R44, R32 ;  /* 0x0000002c08207223 */ /* 0x048fe20000000020 */
[-C--:B------:R-:W-:Y:S01]  /*10a90*/  FFMA R59, R47, R19.reuse, R16 ;  /* 0x000000132f3b7223 */ /* 0x080fe20000000010 */
        /* <DEDUP_REMOVED lines=17> */
[C---:B------:R-:W-:Y:S01]  /*10bb0*/  FFMA R8, R124.reuse, R28, R97 ;  /* 0x0000001c7c087223 */ /* 0x040fe20000000061 */
[-C--:B------:R-:W-:Y:S01]  /*10bc0*/  FFMA R57, R31, R11.reuse, R10 ;  /* 0x0000000b1f397223 */ /* 0x080fe2000000000a */
[----:B------:R-:W-:Y:S01]  /*10bd0*/  FFMA R10, R124, R40, R95 ;  /* 0x000000287c0a7223 */ /* 0x000fe2000000005f */
        /* <DEDUP_REMOVED lines=24> */
[----:B------:R-:W-:-:S02]  /*10d60*/  FFMA R4, R6, R46, R91 ;  /* 0x0000002e06047223 */ /* 0x000fc4000000005b */
        /* <DEDUP_REMOVED lines=30> */
[----:B------:R-:W3:Y:S01]  /*10f50*/  LDS.128 R16, [R2.X4+UR4+0x44c0] ;  /* 0x0044c00402107984 */ /* 0x000ee20008004c00 */
[C---:B------:R-:W-:Y:S01]  /*10f60*/  FFMA R78, R110.reuse, R46, R79 ;  /* 0x0000002e6e4e7223 */ /* 0x040fe2000000004f */
[----:B------:R-:W-:Y:S01]  /*10f70*/  FFMA R109, R109, R13, R108 ;  /* 0x0000000d6d6d7223 */ /* 0x000fe2000000006c */
[----:B------:R-:W-:Y:S01]  /*10f80*/  FFMA R112, R110, R42, R77 ;  /* 0x0000002a6e707223 */ /* 0x000fe2000000004d */
[----:B------:R-:W-:Y:S01]  /*10f90*/  LDS.128 R88, [R2.X4+UR4+0x2e0] ;  /* 0x0002e00402587984 */ /* 0x000fe20008004c00 */
        /* <DEDUP_REMOVED lines=12> */
[----:B------:R-:W1:Y:S01]  /*11060*/  LDS.128 R20, [R2.X4+UR4+0x46c0] ;  /* 0x0046c00402147984 */ /* 0x000e620008004c00 */
[-C--:B------:R-:W-:Y:S01]  /*11070*/  FFMA R112, R43, R111.reuse, R112 ;  /* 0x0000006f2b707223 */ /* 0x080fe20000000070 */
[C---:B------:R-:W-:Y:S01]  /*11080*/  FFMA R8, R10.reuse, R14, R9 ;  /* 0x0000000e0a087223 */ /* 0x040fe20000000009 */
[-C--:B------:R-:W-:Y:S01]  /*11090*/  FFMA R114, R15, R111.reuse, R114 ;  /* 0x0000006f0f727223 */ /* 0x080fe20000000072 */
[----:B------:R-:W-:Y:S01]  /*110a0*/  FFMA R111, R31, R111, R110 ;  /* 0x0000006f1f6f7223 */ /* 0x000fe2000000006e */
        /* <DEDUP_REMOVED lines=15> */
[----:B------:R-:W-:Y:S01]  /*111a0*/  FFMA R74, R6, R42, R73 ;  /* 0x0000002a064a7223 */ /* 0x000fe20000000049 */
[----:B------:R-:W2:Y:S01]  /*111b0*/  LDS.128 R8, [R2.X4+UR4+0x60c0] ;  /* 0x0060c00402087984 */ /* 0x000ea20008004c00 */
        /* <DEDUP_REMOVED lines=11> */
[-C--:B------:R-:W-:Y:S01]  /*11270*/  FFMA R103, R43, R7.reuse, R74 ;  /* 0x000000072b677223 */ /* 0x080fe2000000004a */
[C---:B------:R-:W-:Y:S01]  /*11280*/  FFMA R16, R18.reuse, R14, R17 ;  /* 0x0000000e12107223 */ /* 0x040fe20000000011 */
[-C--:B------:R-:W-:Y:S01]  /*11290*/  FFMA R104, R47, R7.reuse, R104 ;  /* 0x000000072f687223 */ /* 0x080fe20000000068 */
[----:B------:R-:W-:Y:S01]  /*112a0*/  FFMA R106, R31, R7, R106 ;  /* 0x000000071f6a7223 */ /* 0x000fe2000000006a */
[C---:B------:R-:W-:Y:S01]  /*112b0*/  FFMA R62, R18.reuse, R46, R61 ;  /* 0x0000002e123e7223 */ /* 0x040fe2000000003d */
[C---:B------:R-:W-:Y:S01]  /*112c0*/  FFMA R100, R18.reuse, R42, R63 ;  /* 0x0000002a12647223 */ /* 0x040fe2000000003f */
[----:B------:R-:W-:Y:S01]  /*112d0*/  FFMA R102, R18, R30, R73 ;  /* 0x0000001e12667223 */ /* 0x000fe20000000049 */
[-C--:B------:R-:W-:Y:S01]  /*112e0*/  FFMA R101, R15, R19.reuse, R16 ;  /* 0x000000130f657223 */ /* 0x080fe20000000010 */
[----:B------:R-:W3:Y:S01]  /*112f0*/  LDS.128 R4, [R2.X4+UR4+0x62c0] ;  /* 0x0062c00402047984 */ /* 0x000ee20008004c00 */
[C---:B-1----:R-:W-:Y:S01]  /*11300*/  FFMA R16, R20.reuse, R44, R35 ;  /* 0x0000002c14107223 */ /* 0x042fe20000000023 */
        /* <DEDUP_REMOVED lines=15> */
[-C--:B------:R-:W-:Y:S01]  /*11400*/  FFMA R83, R47, R23.reuse, R20 ;  /* 0x000000172f537223 */ /* 0x080fe20000000014 */
[-C--:B------:R-:W-:Y:S01]  /*11410*/  FFMA R96, R43, R23.reuse, R96 ;  /* 0x000000172b607223 */ /* 0x080fe20000000060 */
        /* <DEDUP_REMOVED lines=15> */
[----:B------:R-:W2:Y:S01]  /*11510*/  LDS.128 R24, [R2.X4+UR4+0x66c0] ;  /* 0x0066c00402187984 */ /* 0x000ea20008004c00 */
[-C--:B------:R-:W-:Y:S01]  /*11520*/  FFMA R34, R47, R11.reuse, R34 ;  /* 0x0000000b2f227223 */ /* 0x080fe20000000022 */
[-C--:B------:R-:W-:Y:S01]  /*11530*/  FFMA R81, R31, R11.reuse, R10 ;  /* 0x0000000b1f517223 */ /* 0x080fe2000000000a */
[----:B------:R-:W-:Y:S01]  /*11540*/  FFMA R82, R15, R11, R82 ;  /* 0x0000000b0f527223 */ /* 0x000fe20000000052 */
[----:B------:R-:W-:Y:S01]  /*11550*/  LDS.128 R60, [R80+0x2d0] ;  /* 0x0002d000503c7984 */ /* 0x000fe20000000c00 */
        /* <DEDUP_REMOVED lines=13> */
[-C--:B------:R-:W-:Y:S01]  /*11630*/  FFMA R4, R43, R7.reuse, R4 ;  /* 0x000000072b047223 */ /* 0x080fe20000000004 */
[-C--:B------:R-:W-:Y:S01]  /*11640*/  FFMA R0, R47, R7.reuse, R0 ;  /* 0x000000072f007223 */ /* 0x080fe20000000000 */
[C---:B-1----:R-:W-:Y:S01]  /*11650*/  FFMA R37, R16.reuse, R44, R37 ;  /* 0x0000002c10257223 */ /* 0x042fe20000000025 */
[----:B------:R-:W1:Y:S01]  /*11660*/  LDS.128 R52, [R80+0x6d0] ;  /* 0x0006d00050347984 */ /* 0x000e620000000c00 */
[-C--:B------:R-:W-:Y:S01]  /*11670*/  FFMA R5, R31, R7.reuse, R5 ;  /* 0x000000071f057223 */ /* 0x080fe20000000005 */
        /* <DEDUP_REMOVED lines=30> */
[-C--:B------:R-:W-:Y:S01]  /*11860*/  FFMA R16, R47, R19.reuse, R16 ;  /* 0x000000132f107223 */ /* 0x080fe20000000010 */
[----:B------:R-:W2:Y:S01]  /*11870*/  LDS.128 R68, [R80+0x4e0] ;  /* 0x0004e00050447984 */ /* 0x000ea20000000c00 */
[C---:B------:R-:W-:Y:S01]  /*11880*/  FFMA R21, R31.reuse, R19, R21 ;  /* 0x000000131f157223 */ /* 0x040fe20000000015 */
[----:B------:R-:W-:Y:S01]  /*11890*/  FFMA R26, R31, R27, R30 ;  /* 0x0000001b1f1a7223 */ /* 0x000fe2000000001e */
[C---:B---3--:R-:W-:Y:S01]  /*118a0*/  FFMA R64, R8.reuse, R60, R64 ;  /* 0x0000003c08407223 */ /* 0x048fe20000000040 */
[C---:B------:R-:W-:Y:S01]  /*118b0*/  FFMA R20, R43.reuse, R19, R20 ;  /* 0x000000132b147223 */ /* 0x040fe20000000014 */
[----:B------:R-:W-:Y:S01]  /*118c0*/  FFMA R25, R43, R27, R42 ;  /* 0x0000001b2b197223 */ /* 0x000fe2000000002a */
[----:B------:R-:W3:Y:S01]  /*118d0*/  LDS.128 R28, [R2.X4+UR4+0x4d0] ;  /* 0x0004d004021c7984 */ /* 0x000ee20008004c00 */
[----:B-1----:R-:W-:Y:S01]  /*118e0*/  FFMA R6, R8, R52, R67 ;  /* 0x0000003408067223 */ /* 0x002fe20000000043 */
[----:B------:R-:W-:-:S02]  /*118f0*/  FFMA R15, R9, R61, R64 ;  /* 0x0000003d090f7223 */ /* 0x000fc40000000040 */
[----:B------:R-:W1:Y:S01]  /*11900*/  LDS.128 R40, [R80+0x2e0] ;  /* 0x0002e00050287984 */ /* 0x000e620000000c00 */
[----:B----4-:R-:W-:Y:S01]  /*11910*/  FFMA R66, R8, R72, R66 ;  /* 0x0000004808427223 */ /* 0x010fe20000000042 */
[C---:B------:R-:W-:Y:S01]  /*11920*/  FFMA R13, R9.reuse, R53, R6 ;  /* 0x00000035090d7223 */ /* 0x040fe20000000006 */
[----:B------:R-:W-:Y:S01]  /*11930*/  FFMA R24, R10, R62, R15 ;  /* 0x0000003e0a187223 */ /* 0x000fe2000000000f */
[----:B-----5:R-:W-:Y:S01]  /*11940*/  FFMA R8, R8, R76, R65 ;  /* 0x0000004c08087223 */ /* 0x020fe20000000041 */
[----:B------:R-:W-:Y:S01]  /*11950*/  FFMA R17, R9, R73, R66 ;  /* 0x0000004909117223 */ /* 0x000fe20000000042 */
        /* <DEDUP_REMOVED lines=8> */
[-C--:B------:R-:W-:Y:S01]  /*119e0*/  FFMA R46, R55, R11.reuse, R46 ;  /* 0x0000000b372e7223 */ /* 0x080fe2000000002e */
[-C--:B------:R-:W-:Y:S01]  /*119f0*/  FFMA R47, R75, R11.reuse, R6 ;  /* 0x0000000b4b2f7223 */ /* 0x080fe20000000006 */
[----:B------:R-:W-:Y:S01]  /*11a00*/  FFMA R86, R79, R11, R86 ;  /* 0x0000000b4f567223 */ /* 0x000fe20000000056 */
[----:B------:R-:W-:Y:S01]  /*11a10*/  FFMA R44, R38, R74, R9 ;  /* 0x0000004a262c7223 */ /* 0x000fe20000000009 */
[----:B------:R-:W4:Y:S01]  /*11a20*/  LDS.128 R12, [R2.X4+UR4+0x6d0] ;  /* 0x0006d004020c7984 */ /* 0x000f220008004c00 */
[C---:B------:R-:W-:Y:S01]  /*11a30*/  FFMA R6, R36.reuse, R60, R51 ;  /* 0x0000003c24067223 */ /* 0x040fe20000000033 */
[----:B------:R-:W-:Y:S01]  /*11a40*/  FFMA R36, R36, R52, R49 ;  /* 0x0000003424247223 */ /* 0x000fe20000000031 */
[C---:B------:R-:W-:Y:S01]  /*11a50*/  FFMA R45, R37.reuse, R77, R48 ;  /* 0x0000004d252d7223 */ /* 0x040fe20000000030 */
[----:B------:R-:W5:Y:S01]  /*11a60*/  LDS.128 R8, [R2.X4+UR4+0xe0] ;  /* 0x0000e00402087984 */ /* 0x000f620008004c00 */
[C---:B------:R-:W-:Y:S01]  /*11a70*/  FFMA R129, R37.reuse, R61, R6 ;  /* 0x0000003d25817223 */ /* 0x040fe20000000006 */
[----:B------:R-:W-:Y:S01]  /*11a80*/  FFMA R37, R37, R53, R36 ;  /* 0x0000003525257223 */ /* 0x000fe20000000024 */
[C---:B------:R-:W-:Y:S01]  /*11a90*/  FFMA R45, R38.reuse, R78, R45 ;  /* 0x0000004e262d7223 */ /* 0x040fe2000000002d */
[----:B------:R-:W5:Y:S01]  /*11aa0*/  LDS.128 R48, [R80+0x6e0] ;  /* 0x0006e00050307984 */ /* 0x000f620000000c00 */
[C---:B------:R-:W-:Y:S01]  /*11ab0*/  FFMA R129, R38.reuse, R62, R129 ;  /* 0x0000003e26817223 */ /* 0x040fe20000000081 */
[----:B------:R-:W-:Y:S01]  /*11ac0*/  FFMA R6, R38, R54, R37 ;  /* 0x0000003626067223 */ /* 0x000fe20000000025 */
[-C--:B------:R-:W-:Y:S01]  /*11ad0*/  FFMA R45, R79, R39.reuse, R45 ;  /* 0x000000274f2d7223 */ /* 0x080fe2000000002d */
[----:B------:R-:W5:Y:S01]  /*11ae0*/  LDS.128 R64, [R80+0xe0] ;  /* 0x0000e00050407984 */ /* 0x000f620000000c00 */
[-C--:B------:R-:W-:Y:S01]  /*11af0*/  FFMA R44, R75, R39.reuse, R44 ;  /* 0x000000274b2c7223 */ /* 0x080fe2000000002c */
[-C--:B------:R-:W-:Y:S01]  /*11b00*/  FFMA R6, R55, R39.reuse, R6 ;  /* 0x0000002737067223 */ /* 0x080fe20000000006 */
[----:B------:R-:W-:Y:S01]  /*11b10*/  FFMA R129, R63, R39, R129 ;  /* 0x000000273f817223 */ /* 0x000fe20000000081 */
[----:B--2---:R-:W-:Y:S01]  /*11b20*/  FFMA R45, R88, R68, R45 ;  /* 0x00000044582d7223 */ /* 0x004fe2000000002d */
[----:B------:R-:W2:Y:S01]  /*11b30*/  LDS.128 R36, [R2.X4+UR4+0x4e0] ;  /* 0x0004e00402247984 */ /* 0x000ea20008004c00 */
        /* <DEDUP_REMOVED lines=18> */
[----:B------:R-:W-:Y:S01]  /*11c60*/  FFMA R129, R89, R41, R129 ;  /* 0x0000002959817223 */ /* 0x000fe20000000081 */
[----:B------:R-:W-:Y:S01]  /*11c70*/  LDS.128 R28, [R2.X4+UR4+0xf0] ;  /* 0x0000f004021c7984 */ /* 0x000fe20008004c00 */
[C---:B----4-:R-:W-:Y:S01]  /*11c80*/  FFMA R32, R12.reuse, R76, R32 ;  /* 0x0000004c0c207223 */ /* 0x050fe20000000020 */
        /* <DEDUP_REMOVED lines=31> */
[-C--:B------:R-:W-:Y:S01]  /*11e80*/  FFMA R24, R43, R11.reuse, R24 ;  /* 0x0000000b2b187223 */ /* 0x080fe20000000018 */
[-C--:B------:R-:W-:Y:S01]  /*11e90*/  FFMA R92, R51, R11.reuse, R92 ;  /* 0x0000000b335c7223 */ /* 0x080fe2000000005c */
[-C--:B------:R-:W-:Y:S01]  /*11ea0*/  FFMA R93, R67, R11.reuse, R93 ;  /* 0x0000000b435d7223 */ /* 0x080fe2000000005d */
[----:B------:R-:W-:Y:S01]  /*11eb0*/  FFMA R94, R71, R11, R94 ;  /* 0x0000000b475e7223 */ /* 0x000fe2000000005e */
[----:B------:R-:W-:Y:S01]  /*11ec0*/  FFMA R130, R89, R49, R6 ;  /* 0x0000003159827223 */ /* 0x000fe20000000006 */
[----:B------:R-:W3:Y:S01]  /*11ed0*/  LDS.128 R12, [R80+0x6f0] ;  /* 0x0006f000500c7984 */ /* 0x000ee20000000c00 */
[C---:B------:R-:W-:Y:S01]  /*11ee0*/  FFMA R131, R90.reuse, R66, R44 ;  /* 0x000000425a837223 */ /* 0x040fe2000000002c */
[C---:B------:R-:W-:Y:S01]  /*11ef0*/  FFMA R6, R90.reuse, R70, R45 ;  /* 0x000000465a067223 */ /* 0x040fe2000000002d */
[C---:B------:R-:W-:Y:S01]  /*11f00*/  FFMA R132, R90.reuse, R42, R129 ;  /* 0x0000002a5a847223 */ /* 0x040fe20000000081 */
[----:B------:R-:W4:Y:S01]  /*11f10*/  LDS.128 R56, [R80+0x4f0] ;  /* 0x0004f00050387984 */ /* 0x000f220000000c00 */
[----:B------:R-:W-:Y:S01]  /*11f20*/  FFMA R130, R90, R50, R130 ;  /* 0x000000325a827223 */ /* 0x000fe20000000082 */
[-C--:B------:R-:W-:Y:S01]  /*11f30*/  FFMA R6, R71, R91.reuse, R6 ;  /* 0x0000005b47067223 */ /* 0x080fe20000000006 */
[-C--:B------:R-:W-:Y:S01]  /*11f40*/  FFMA R131, R67, R91.reuse, R131 ;  /* 0x0000005b43837223 */ /* 0x080fe20000000083 */
[----:B------:R-:W5:Y:S01]  /*11f50*/  LDS.128 R8, [R80+0x2f0] ;  /* 0x0002f00050087984 */ /* 0x000f620000000c00 */
[-C--:B------:R-:W-:Y:S01]  /*11f60*/  FFMA R130, R51, R91.reuse, R130 ;  /* 0x0000005b33827223 */ /* 0x080fe20000000082 */
[----:B------:R-:W-:Y:S01]  /*11f70*/  FFMA R132, R43, R91, R132 ;  /* 0x0000005b2b847223 */ /* 0x000fe20000000084 */
[C---:B--2---:R-:W-:Y:S01]  /*11f80*/  FFMA R18, R36.reuse, R48, R18 ;  /* 0x0000003024127223 */ /* 0x044fe20000000012 */
[----:B------:R-:W2:Y:S01]  /*11f90*/  LDS.128 R44, [R80+0xf0] ;  /* 0x0000f000502c7984 */ /* 0x000ea20000000c00 */
        /* <DEDUP_REMOVED lines=27> */
[----:B---3--:R-:W-:Y:S01]  /*12150*/  FFMA R92, R28, R12, R92 ;  /* 0x0000000c1c5c7223 */ /* 0x008fe2000000005c */
[C---:B------:R-:W-:Y:S01]  /*12160*/  FFMA R17, R86.reuse, R70, R17 ;  /* 0x0000004656117223 */ /* 0x040fe20000000011 */
[----:B------:R-:W-:Y:S01]  /*12170*/  FFMA R128, R86, R42, R128 ;  /* 0x0000002a56807223 */ /* 0x000fe20000000080 */
[----:B------:R-:W-:Y:S01]  /*12180*/  FFMA R19, R51, R87, R19 ;  /* 0x0000005733137223 */ /* 0x000fe20000000013 */
[C---:B----4-:R-:W-:Y:S01]  /*12190*/  FFMA R94, R28.reuse, R56, R94 ;  /* 0x000000381c5e7223 */ /* 0x050fe2000000005e */
[----:B------:R-:W-:Y:S01]  /*121a0*/  FFMA R143, R29, R13, R92 ;  /* 0x0000000d1d8f7223 */ /* 0x000fe2000000005c */
[-C--:B------:R-:W-:Y:S01]  /*121b0*/  FFMA R17, R71, R87.reuse, R17 ;  /* 0x0000005747117223 */ /* 0x080fe20000000011 */
[----:B------:R-:W-:Y:S01]  /*121c0*/  FFMA R32, R67, R87, R32 ;  /* 0x0000005743207223 */ /* 0x000fe20000000020 */
[----:B-----5:R-:W-:Y:S01]  /*121d0*/  FFMA R84, R28, R8, R24 ;  /* 0x000000081c547223 */ /* 0x020fe20000000018 */
[----:B------:R-:W-:Y:S01]  /*121e0*/  FFMA R144, R29, R57, R94 ;  /* 0x000000391d907223 */ /* 0x000fe2000000005e */
[----:B------:R-:W-:Y:S01]  /*121f0*/  FFMA R128, R43, R87, R128 ;  /* 0x000000572b807223 */ /* 0x000fe20000000080 */
[----:B------:R-:W-:Y:S01]  /*12200*/  FFMA R143, R30, R14, R143 ;  /* 0x0000000e1e8f7223 */ /* 0x000fe2000000008f */
[----:B--2---:R-:W-:Y:S01]  /*12210*/  FFMA R24, R28, R44, R93 ;  /* 0x0000002c1c187223 */ /* 0x004fe2000000005d */
[C---:B------:R-:W-:Y:S01]  /*12220*/  FFMA R28, R29.reuse, R9, R84 ;  /* 0x000000091d1c7223 */ /* 0x040fe20000000054 */
[----:B------:R-:W2:Y:S01]  /*12230*/  LDS.128 R92, [R2.X4+UR4+0x6f0] ;  /* 0x0006f004025c7984 */ /* 0x000ea20008004c00 */
        /* <DEDUP_REMOVED lines=15> */
[-C--:B------:R-:W-:Y:S01]  /*12330*/  FFMA R6, R90, R46.reuse, R6 ;  /* 0x0000002e5a067223 */ /* 0x080fe20000000006 */
[-C--:B------:R-:W-:Y:S01]  /*12340*/  FFMA R154, R59, R91.reuse, R154 ;  /* 0x0000005b3b9a7223 */ /* 0x080fe2000000009a */
[-C--:B------:R-:W-:Y:S01]  /*12350*/  FFMA R153, R15, R91.reuse, R153 ;  /* 0x0000005b0f997223 */ /* 0x080fe20000000099 */
[-C--:B------:R-:W-:Y:S01]  /*12360*/  FFMA R28, R11, R91.reuse, R28 ;  /* 0x0000005b0b1c7223 */ /* 0x080fe2000000001c */
[----:B------:R-:W-:Y:S01]  /*12370*/  FFMA R6, R47, R91, R6 ;  /* 0x0000005b2f067223 */ /* 0x000fe20000000006 */
[----:B------:R-:W-:Y:S01]  /*12380*/  FFMA R24, R30, R46, R24 ;  /* 0x0000002e1e187223 */ /* 0x000fe20000000018 */
[----:B------:R-:W4:Y:S01]  /*12390*/  LDS.128 R88, [R2.X4+UR4+0x22d0] ;  /* 0x0022d00402587984 */ /* 0x000f220008004c00 */
        /* <DEDUP_REMOVED lines=33> */
[C---:B---3--:R-:W-:Y:S01]  /*125b0*/  FFMA R125, R84.reuse, R52, R125 ;  /* 0x00000034547d7223 */ /* 0x048fe2000000007d */
        /* <DEDUP_REMOVED lines=11> */
[----:B------:R-:W2:Y:S01]  /*12670*/  LDS.128 R92, [R2.X4+UR4+0x26d0] ;  /* 0x0026d004025c7984 */ /* 0x000ea20008004c00 */
[C---:B----4-:R-:W-:Y:S01]  /*12680*/  FFMA R85, R88.reuse, R52, R123 ;  /* 0x0000003458557223 */ /* 0x050fe2000000007b */
[----:B------:R-:W-:Y:S01]  /*12690*/  FFMA R84, R88, R76, R120 ;  /* 0x0000004c58547223 */ /* 0x000fe20000000078 */
[C---:B------:R-:W-:Y:S01]  /*126a0*/  FFMA R124, R86.reuse, R78, R124 ;  /* 0x0000004e567c7223 */ /* 0x040fe2000000007c */
[C---:B------:R-:W-:Y:S01]  /*126b0*/  FFMA R125, R86.reuse, R54, R125 ;  /* 0x00000036567d7223 */ /* 0x040fe2000000007d */
[C---:B------:R-:W-:Y:S01]  /*126c0*/  FFMA R126, R86.reuse, R74, R126 ;  /* 0x0000004a567e7223 */ /* 0x040fe2000000007e */
[----:B------:R-:W-:Y:S01]  /*126d0*/  FFMA R127, R86, R62, R127 ;  /* 0x0000003e567f7223 */ /* 0x000fe2000000007f */
[C---:B------:R-:W-:Y:S01]  /*126e0*/  FFMA R123, R88.reuse, R60, R121 ;  /* 0x0000003c587b7223 */ /* 0x040fe20000000079 */
[-C--:B------:R-:W-:Y:S01]  /*126f0*/  FFMA R124, R79, R87.reuse, R124 ;  /* 0x000000574f7c7223 */ /* 0x080fe2000000007c */
[-C--:B------:R-:W-:Y:S01]  /*12700*/  FFMA R125, R55, R87.reuse, R125 ;  /* 0x00000057377d7223 */ /* 0x080fe2000000007d */
        /* <DEDUP_REMOVED lines=8> */
[----:B------:R-:W-:Y:S01]  /*12790*/  FFMA R122, R89, R73, R122 ;  /* 0x00000049597a7223 */ /* 0x000fe2000000007a */
[C---:B------:R-:W-:Y:S01]  /*127a0*/  FFMA R120, R90.reuse, R54, R120 ;  /* 0x000000365a787223 */ /* 0x040fe20000000078 */
[C---:B------:R-:W-:Y:S01]  /*127b0*/  FFMA R123, R90.reuse, R62, R123 ;  /* 0x0000003e5a7b7223 */ /* 0x040fe2000000007b */
[-C--:B------:R-:W-:Y:S01]  /*127c0*/  FFMA R121, R79, R91.reuse, R121 ;  /* 0x0000005b4f797223 */ /* 0x080fe20000000079 */
        /* <DEDUP_REMOVED lines=8> */
[----:B------:R-:W-:Y:S01]  /*12850*/  FFMA R123, R63, R91, R123 ;  /* 0x0000005b3f7b7223 */ /* 0x000fe2000000007b */
        /* <DEDUP_REMOVED lines=24> */
[C---:B---3--:R-:W-:Y:S01]  /*129e0*/  FFMA R92, R84.reuse, R76, R107 ;  /* 0x0000004c545c7223 */ /* 0x048fe2000000006b */
[C---:B------:R-:W-:Y:S01]  /*129f0*/  FFMA R108, R84.reuse, R52, R108 ;  /* 0x00000034546c7223 */ /* 0x040fe2000000006c */
[C---:B------:R-:W-:Y:S01]  /*12a00*/  FFMA R110, R84.reuse, R60, R110 ;  /* 0x0000003c546e7223 */ /* 0x040fe2000000006e */
[----:B------:R-:W-:Y:S01]  /*12a10*/  FFMA R84, R84, R72, R109 ;  /* 0x0000004854547223 */ /* 0x000fe2000000006d */
[----:B------:R-:W-:Y:S01]  /*12a20*/  FFMA R111, R75, R95, R111 ;  /* 0x0000005f4b6f7223 */ /* 0x000fe2000000006f */
[----:B------:R-:W-:Y:S01]  /*12a30*/  FFMA R109, R85, R77, R92 ;  /* 0x0000004d556d7223 */ /* 0x000fe2000000005c */
[-C--:B------:R-:W-:Y:S01]  /*12a40*/  FFMA R116, R55, R39.reuse, R116 ;  /* 0x0000002737747223 */ /* 0x080fe20000000074 */
[-C--:B------:R-:W-:Y:S01]  /*12a50*/  FFMA R115, R75, R39.reuse, R115 ;  /* 0x000000274b737223 */ /* 0x080fe20000000073 */
[----:B------:R-:W-:Y:S01]  /*12a60*/  FFMA R118, R63, R39, R118 ;  /* 0x000000273f767223 */ /* 0x000fe20000000076 */
[----:B------:R-:W2:Y:S01]  /*12a70*/  LDS.128 R92, [R2.X4+UR4+0x46d0] ;  /* 0x0046d004025c7984 */ /* 0x000ea20008004c00 */
[C---:B------:R-:W-:Y:S01]  /*12a80*/  FFMA R107, R85.reuse, R53, R108 ;  /* 0x00000035556b7223 */ /* 0x040fe2000000006c */
[C---:B------:R-:W-:Y:S01]  /*12a90*/  FFMA R110, R85.reuse, R61, R110 ;  /* 0x0000003d556e7223 */ /* 0x040fe2000000006e */
[----:B------:R-:W-:Y:S01]  /*12aa0*/  FFMA R108, R85, R73, R84 ;  /* 0x00000049556c7223 */ /* 0x000fe20000000054 */
[----:B------:R-:W3:Y:S01]  /*12ab0*/  LDS.128 R36, [R2.X4+UR4+0x44d0] ;  /* 0x0044d00402247984 */ /* 0x000ee20008004c00 */
[C---:B------:R-:W-:Y:S01]  /*12ac0*/  FFMA R109, R86.reuse, R78, R109 ;  /* 0x0000004e566d7223 */ /* 0x040fe2000000006d */
[C---:B------:R-:W-:Y:S01]  /*12ad0*/  FFMA R107, R86.reuse, R54, R107 ;  /* 0x00000036566b7223 */ /* 0x040fe2000000006b */
[----:B------:R-:W-:Y:S01]  /*12ae0*/  FFMA R108, R86, R74, R108 ;  /* 0x0000004a566c7223 */ /* 0x000fe2000000006c */
[C---:B-1----:R-:W-:Y:S01]  /*12af0*/  FFMA R84, R88.reuse, R52, R104 ;  /* 0x0000003458547223 */ /* 0x042fe20000000068 */
        /* <DEDUP_REMOVED lines=21> */
[----:B------:R-:W-:Y:S04]  /*12c50*/  LDS.128 R132, [R2.X4+UR4+0x4520] ;  /* 0x0045200402847984 */ /* 0x000fe80008004c00 */
[----:B------:R-:W4:Y:S01]  /*12c60*/  LDS.128 R88, [R2.X4+UR4+0x62d0] ;  /* 0x0062d00402587984 */ /* 0x000f220008004c00 */
[C---:B--2---:R-:W-:Y:S01]  /*12c70*/  FFMA R96, R92.reuse, R76, R96 ;  /* 0x0000004c5c607223 */ /* 0x044fe20000000060 */
        /* <DEDUP_REMOVED lines=31> */
[----:B------:R-:W2:Y:S01]  /*12e70*/  LDS.128 R36, [R2.X4+UR4+0x64d0] ;  /* 0x0064d00402247984 */ /* 0x000ea20008004c00 */
        /* <DEDUP_REMOVED lines=9> */
[----:B----4-:R-:W-:Y:S01]  /*12f10*/  FFMA R84, R88, R76, R4 ;  /* 0x0000004c58547223 */ /* 0x010fe20000000004 */
[C---:B------:R-:W-:Y:S01]  /*12f20*/  FFMA R34, R86.reuse, R54, R34 ;  /* 0x0000003656227223 */ /* 0x040fe20000000022 */
        /* <DEDUP_REMOVED lines=22> */
[----:B------:R-:W-:-:S02]  /*13090*/  FFMA R7, R75, R91, R7 ;  /* 0x0000005b4b077223 */ /* 0x000fc40000000007 */
[----:B------:R-:W4:Y:S01]  /*130a0*/  LDS.128 R88, [R2.X4+UR4+0x22e0] ;  /* 0x0022e00402587984 */ /* 0x000f220008004c00 */
[C---:B--2---:R-:W-:Y:S01]  /*130b0*/  FFMA R129, R36.reuse, R52, R16 ;  /* 0x0000003424817223 */ /* 0x044fe20000000010 */
[C---:B------:R-:W-:Y:S01]  /*130c0*/  FFMA R20, R36.reuse, R76, R20 ;  /* 0x0000004c24147223 */ /* 0x040fe20000000014 */
[C---:B------:R-:W-:Y:S01]  /*130d0*/  FFMA R22, R36.reuse, R72, R22 ;  /* 0x0000004824167223 */ /* 0x040fe20000000016 */
[----:B------:R-:W-:Y:S01]  /*130e0*/  FFMA R21, R36, R60, R21 ;  /* 0x0000003c24157223 */ /* 0x000fe20000000015 */
[----:B-1----:R-:W-:Y:S01]  /*130f0*/  FFMA R23, R92, R52, R23 ;  /* 0x000000345c177223 */ /* 0x002fe20000000017 */
[C---:B------:R-:W-:Y:S01]  /*13100*/  FFMA R129, R37.reuse, R53, R129 ;  /* 0x0000003525817223 */ /* 0x040fe20000000081 */
[C---:B------:R-:W-:Y:S01]  /*13110*/  FFMA R16, R37.reuse, R77, R20 ;  /* 0x0000004d25107223 */ /* 0x040fe20000000014 */
[----:B------:R-:W-:Y:S01]  /*13120*/  FFMA R130, R37, R73, R22 ;  /* 0x0000004925827223 */ /* 0x000fe20000000016 */
[----:B------:R-:W-:Y:S01]  /*13130*/  FFMA R23, R93, R53, R23 ;  /* 0x000000355d177223 */ /* 0x000fe20000000017 */
[----:B------:R-:W-:Y:S01]  /*13140*/  FFMA R129, R38, R54, R129 ;  /* 0x0000003626817223 */ /* 0x000fe20000000081 */
[-C--:B------:R-:W-:Y:S01]  /*13150*/  FFMA R128, R37, R61.reuse, R21 ;  /* 0x0000003d25807223 */ /* 0x080fe20000000015 */
[----:B------:R-:W-:Y:S01]  /*13160*/  FFMA R26, R92, R60, R26 ;  /* 0x0000003c5c1a7223 */ /* 0x000fe2000000001a */
[----:B------:R-:W-:Y:S01]  /*13170*/  FFMA R54, R94, R54, R23 ;  /* 0x000000365e367223 */ /* 0x000fe20000000017 */
[C---:B------:R-:W-:Y:S01]  /*13180*/  FFMA R25, R92.reuse, R76, R25 ;  /* 0x0000004c5c197223 */ /* 0x040fe20000000019 */
[----:B------:R-:W1:Y:S01]  /*13190*/  LDS.128 R20, [R2.X4+UR4+0x24e0] ;  /* 0x0024e00402147984 */ /* 0x000e620008004c00 */
[----:B------:R-:W-:Y:S01]  /*131a0*/  FFMA R119, R92, R72, R119 ;  /* 0x000000485c777223 */ /* 0x000fe20000000077 */
[C---:B------:R-:W-:Y:S01]  /*131b0*/  FFMA R26, R93.reuse, R61, R26 ;  /* 0x0000003d5d1a7223 */ /* 0x040fe2000000001a */
[C---:B------:R-:W-:Y:S01]  /*131c0*/  FFMA R25, R93.reuse, R77, R25 ;  /* 0x0000004d5d197223 */ /* 0x040fe20000000019 */
[----:B------:R-:W-:Y:S01]  /*131d0*/  FFMA R16, R38, R78, R16 ;  /* 0x0000004e26107223 */ /* 0x000fe20000000010 */
[----:B------:R-:W-:Y:S01]  /*131e0*/  FFMA R119, R93, R73, R119 ;  /* 0x000000495d777223 */ /* 0x000fe20000000077 */
[C---:B------:R-:W-:Y:S01]  /*131f0*/  FFMA R26, R94.reuse, R62, R26 ;  /* 0x0000003e5e1a7223 */ /* 0x040fe2000000001a */
[C---:B------:R-:W-:Y:S01]  /*13200*/  FFMA R78, R94.reuse, R78, R25 ;  /* 0x0000004e5e4e7223 */ /* 0x040fe20000000019 */
[----:B------:R-:W-:Y:S01]  /*13210*/  FFMA R16, R79, R39, R16 ;  /* 0x000000274f107223 */ /* 0x000fe20000000010 */
[----:B------:R-:W-:Y:S01]  /*13220*/  FFMA R119, R94, R74, R119 ;  /* 0x0000004a5e777223 */ /* 0x000fe20000000077 */
        /* <DEDUP_REMOVED lines=22> */
[C---:B----4-:R-:W-:Y:S01]  /*13390*/  FFMA R85, R88.reuse, R48, R120 ;  /* 0x0000003058557223 */ /* 0x050fe20000000078 */
        /* <DEDUP_REMOVED lines=27> */
[-C--:B------:R-:W-:Y:S01]  /*13550*/  FFMA R89, R67, R23.reuse, R89 ;  /* 0x0000001743597223 */ /* 0x080fe20000000059 */
[----:B------:R-:W-:Y:S01]  /*13560*/  FFMA R115, R43, R23, R115 ;  /* 0x000000172b737223 */ /* 0x000fe20000000073 */
[C---:B------:R-:W-:Y:S01]  /*13570*/  FFMA R84, R90.reuse, R70, R84 ;  /* 0x000000465a547223 */ /* 0x040fe20000000054 */
[----:B------:R-:W4:Y:S01]  /*13580*/  LDS.128 R20, [R2.X4+UR4+0x44e0] ;  /* 0x0044e00402147984 */ /* 0x000f220008004c00 */
        /* <DEDUP_REMOVED lines=33> */
[----:B---3--:R-:W-:Y:S01]  /*137a0*/  FFMA R52, R60, R48, R103 ;  /* 0x000000303c347223 */ /* 0x008fe20000000067 */
[C---:B------:R-:W-:Y:S01]  /*137b0*/  FFMA R93, R54.reuse, R70, R93 ;  /* 0x00000046365d7223 */ /* 0x040fe2000000005d */
[C---:B------:R-:W-:Y:S01]  /*137c0*/  FFMA R94, R54.reuse, R50, R94 ;  /* 0x00000032365e7223 */ /* 0x040fe2000000005e */
[C---:B------:R-:W-:Y:S01]  /*137d0*/  FFMA R107, R54.reuse, R66, R107 ;  /* 0x00000042366b7223 */ /* 0x040fe2000000006b */
[----:B------:R-:W-:Y:S01]  /*137e0*/  FFMA R109, R54, R42, R109 ;  /* 0x0000002a366d7223 */ /* 0x000fe2000000006d */
[-C--:B------:R-:W-:Y:S01]  /*137f0*/  FFMA R103, R60, R68.reuse, R104 ;  /* 0x000000443c677223 */ /* 0x080fe20000000068 */
        /* <DEDUP_REMOVED lines=23> */
[----:B------:R-:W3:Y:S01]  /*13970*/  LDS.128 R20, [R2.X4+UR4+0x64e0] ;  /* 0x0064e00402147984 */ /* 0x000ee20008004c00 */
[----:B------:R-:W-:Y:S01]  /*13980*/  FFMA R105, R60, R64, R105 ;  /* 0x000000403c697223 */ /* 0x000fe20000000069 */
        /* <DEDUP_REMOVED lines=63> */
[----:B------:R-:W1:Y:S01]  /*13d80*/  LDS.128 R20, [R2.X4+UR4+0x24f0] ;  /* 0x0024f00402147984 */ /* 0x000e620008004c00 */
[----:B------:R-:W-:Y:S01]  /*13d90*/  FFMA R0, R60, R68, R0 ;  /* 0x000000443c007223 */ /* 0x000fe20000000000 */
[----:B------:R-:W-:Y:S01]  /*13da0*/  FFMA R26, R72, R40, R26 ;  /* 0x00000028481a7223 */ /* 0x000fe2000000001a */
[C---:B------:R-:W-:Y:S01]  /*13db0*/  FFMA R4, R60.reuse, R48, R4 ;  /* 0x000000303c047223 */ /* 0x040fe20000000004 */
[C---:B------:R-:W-:Y:S01]  /*13dc0*/  FFMA R108, R61.reuse, R41, R5 ;  /* 0x000000293d6c7223 */ /* 0x040fe20000000005 */
[----:B------:R-:W-:Y:S01]  /*13dd0*/  FFMA R106, R61, R69, R0 ;  /* 0x000000453d6a7223 */ /* 0x000fe20000000000 */
[----:B------:R-:W-:Y:S01]  /*13de0*/  FFMA R41, R73, R41, R26 ;  /* 0x0000002949297223 */ /* 0x000fe2000000001a */
[----:B------:R-:W-:Y:S01]  /*13df0*/  FFMA R116, R60, R64, R7 ;  /* 0x000000403c747223 */ /* 0x000fe20000000007 */
[----:B------:R-:W-:Y:S01]  /*13e00*/  FFMA R7, R61, R49, R4 ;  /* 0x000000313d077223 */ /* 0x000fe20000000004 */
[----:B--2---:R-:W-:Y:S01]  /*13e10*/  FFMA R0, R36, R8, R119 ;  /* 0x0000000824007223 */ /* 0x004fe20000000077 */
        /* <DEDUP_REMOVED lines=16> */
[----:B------:R-:W-:Y:S01]  /*13f20*/  FFMA R25, R72, R48, R25 ;  /* 0x0000003048197223 */ /* 0x000fe20000000019 */
[C---:B---3--:R-:W-:Y:S01]  /*13f30*/  FFMA R0, R52.reuse, R12, R85 ;  /* 0x0000000c34007223 */ /* 0x048fe20000000055 */
[C---:B------:R-:W-:Y:S01]  /*13f40*/  FFMA R84, R52.reuse, R56, R84 ;  /* 0x0000003834547223 */ /* 0x040fe20000000054 */
[----:B------:R-:W2:Y:S01]  /*13f50*/  LDS.128 R40, [R2.X4+UR4+0x40f0] ;  /* 0x0040f00402287984 */ /* 0x000ea20008004c00 */
[-C--:B------:R-:W-:Y:S01]  /*13f60*/  FFMA R36, R59, R39.reuse, R36 ;  /* 0x000000273b247223 */ /* 0x080fe20000000024 */
[-C--:B------:R-:W-:Y:S01]  /*13f70*/  FFMA R34, R15, R39.reuse, R34 ;  /* 0x000000270f227223 */ /* 0x080fe20000000022 */
        /* <DEDUP_REMOVED lines=8> */
[-C--:B------:R-:W-:Y:S01]  /*14000*/  FFMA R7, R62, R50.reuse, R7 ;  /* 0x000000323e077223 */ /* 0x080fe20000000007 */
[----:B------:R-:W-:Y:S01]  /*14010*/  FFMA R50, R74, R50, R25 ;  /* 0x000000324a327223 */ /* 0x000fe20000000019 */
[C---:B------:R-:W-:Y:S01]  /*14020*/  FFMA R49, R53.reuse, R9, R120 ;  /* 0x0000000935317223 */ /* 0x040fe20000000078 */
[C---:B-1----:R-:W-:Y:S01]  /*14030*/  FFMA R88, R20.reuse, R12, R88 ;  /* 0x0000000c14587223 */ /* 0x042fe20000000058 */
[----:B------:R-:W-:Y:S01]  /*14040*/  FFMA R53, R53, R45, R86 ;  /* 0x0000002d35357223 */ /* 0x000fe20000000056 */
[-C--:B------:R-:W-:Y:S01]  /*14050*/  FFMA R155, R59, R55.reuse, R0 ;  /* 0x000000373b9b7223 */ /* 0x080fe20000000000 */
[----:B------:R-:W-:Y:S01]  /*14060*/  FFMA R157, R15, R55, R26 ;  /* 0x000000370f9d7223 */ /* 0x000fe2000000001a */
[C---:B------:R-:W-:Y:S01]  /*14070*/  FFMA R26, R20.reuse, R56, R87 ;  /* 0x00000038141a7223 */ /* 0x040fe20000000057 */
        /* <DEDUP_REMOVED lines=39> */
[-C--:B------:R-:W-:Y:S01]  /*142f0*/  FFMA R156, R11, R55.reuse, R156 ;  /* 0x000000370b9c7223 */ /* 0x080fe2000000009c */
[----:B------:R-:W-:Y:S01]  /*14300*/  FFMA R158, R47, R55, R158 ;  /* 0x000000372f9e7223 */ /* 0x000fe2000000009e */
[----:B------:R-:W-:Y:S01]  /*14310*/  FFMA R40, R40, R44, R107 ;  /* 0x0000002c28287223 */ /* 0x000fe2000000006b */
        /* <DEDUP_REMOVED lines=47> */
[C---:B--2---:R-:W-:Y:S01]  /*14610*/  FFMA R20, R52.reuse, R56, R97 ;  /* 0x0000003834147223 */ /* 0x044fe20000000061 */
[----:B------:R-:W-:Y:S01]  /*14620*/  FFMA R0, R52, R44, R113 ;  /* 0x0000002c34007223 */ /* 0x000fe20000000071 */
[C---:B------:R-:W-:Y:S01]  /*14630*/  FFMA R106, R62.reuse, R70, R106 ;  /* 0x000000463e6a7223 */ /* 0x040fe2000000006a */
[-C--:B------:R-:W-:Y:S01]  /*14640*/  FFMA R116, R62, R66.reuse, R116 ;  /* 0x000000423e747223 */ /* 0x080fe20000000074 */
[----:B------:R-:W-:Y:S01]  /*14650*/  FFMA R66, R74, R66, R65 ;  /* 0x000000424a427223 */ /* 0x000fe20000000041 */
[C---:B------:R-:W-:Y:S01]  /*14660*/  FFMA R96, R52.reuse, R12, R96 ;  /* 0x0000000c34607223 */ /* 0x040fe20000000060 */
[----:B------:R-:W-:Y:S01]  /*14670*/  FFMA R98, R52, R8, R98 ;  /* 0x0000000834627223 */ /* 0x000fe20000000062 */
[----:B------:R-:W-:Y:S01]  /*14680*/  FFMA R65, R53, R45, R0 ;  /* 0x0000002d35417223 */ /* 0x000fe20000000000 */
[-C--:B------:R-:W-:Y:S01]  /*14690*/  FFMA R38, R15, R23.reuse, R38 ;  /* 0x000000170f267223 */ /* 0x080fe20000000026 */
[-C--:B------:R-:W-:Y:S01]  /*146a0*/  FFMA R60, R11, R23.reuse, R60 ;  /* 0x000000170b3c7223 */ /* 0x080fe2000000003c */
[----:B------:R-:W-:Y:S01]  /*146b0*/  FFMA R61, R47, R23, R22 ;  /* 0x000000172f3d7223 */ /* 0x000fe20000000016 */
[----:B------:R-:W-:Y:S01]  /*146c0*/  FFMA R5, R53, R57, R20 ;  /* 0x0000003935057223 */ /* 0x000fe20000000014 */
[-C--:B------:R-:W-:Y:S01]  /*146d0*/  FFMA R106, R71, R63.reuse, R106 ;  /* 0x0000003f476a7223 */ /* 0x080fe2000000006a */
[----:B------:R-:W-:Y:S01]  /*146e0*/  FFMA R116, R67, R63, R116 ;  /* 0x0000003f43747223 */ /* 0x000fe20000000074 */
        /* <DEDUP_REMOVED lines=21> */
[----:B------:R-:W-:Y:S01]  /*14840*/  FFMA R41, R41, R45, R114 ;  /* 0x0000002d29297223 */ /* 0x000fe20000000072 */
[----:B------:R-:W-:Y:S01]  /*14850*/  FFMA R79, R72, R68, R79 ;  /* 0x00000044484f7223 */ /* 0x000fe2000000004f */
[----:B------:R-:W-:Y:S01]  /*14860*/  FFMA R67, R67, R75, R66 ;  /* 0x0000004b43437223 */ /* 0x000fe20000000042 */
[----:B------:R-:W-:Y:S01]  /*14870*/  FFMA R66, R42, R10, R65 ;  /* 0x0000000a2a427223 */ /* 0x000fe20000000041 */
[----:B---3--:R-:W-:Y:S01]  /*14880*/  FFMA R106, R48, R56, R106 ;  /* 0x00000038306a7223 */ /* 0x008fe2000000006a */
[----:B------:R-:W-:Y:S01]  /*14890*/  FFMA R42, R42, R46, R41 ;  /* 0x0000002e2a2a7223 */ /* 0x000fe20000000029 */
[----:B------:R-:W-:Y:S01]  /*148a0*/  FFMA R79, R73, R69, R79 ;  /* 0x00000045494f7223 */ /* 0x000fe2000000004f */
[C---:B------:R-:W-:Y:S01]  /*148b0*/  FFMA R40, R48.reuse, R12, R7 ;  /* 0x0000000c30287223 */ /* 0x040fe20000000007 */
[C---:B------:R-:W-:Y:S01]  /*148c0*/  FFMA R116, R48.reuse, R44, R116 ;  /* 0x0000002c30747223 */ /* 0x040fe20000000074 */
[----:B------:R-:W-:Y:S01]  /*148d0*/  FFMA R108, R48, R8, R108 ;  /* 0x00000008306c7223 */ /* 0x000fe2000000006c */
[----:B------:R-:W-:Y:S01]  /*148e0*/  FFMA R7, R49, R57, R106 ;  /* 0x0000003931077223 */ /* 0x000fe2000000006a */
[-C--:B------:R-:W-:Y:S01]  /*148f0*/  FFMA R0, R15, R43.reuse, R0 ;  /* 0x0000002b0f007223 */ /* 0x080fe20000000000 */
[-C--:B------:R-:W-:Y:S01]  /*14900*/  FFMA R26, R59, R43.reuse, R26 ;  /* 0x0000002b3b1a7223 */ /* 0x080fe2000000001a */
[-C--:B------:R-:W-:Y:S01]  /*14910*/  FFMA R65, R47, R43.reuse, R42 ;  /* 0x0000002b2f417223 */ /* 0x080fe2000000002a */
[----:B------:R-:W-:Y:S01]  /*14920*/  FFMA R66, R11, R43, R66 ;  /* 0x0000002b0b427223 */ /* 0x000fe20000000042 */
        /* <DEDUP_REMOVED lines=10> */
[----:B------:R-:W-:Y:S01]  /*149d0*/  LDS.128 R128, [R80+0x500] ;  /* 0x0005000050807984 */ /* 0x000fe20000000c00 */
[-C--:B------:R-:W-:Y:S01]  /*149e0*/  FFMA R68, R15, R51.reuse, R68 ;  /* 0x000000330f447223 */ /* 0x080fe20000000044 */
[-C--:B------:R-:W-:Y:S01]  /*149f0*/  FFMA R70, R47, R51.reuse, R70 ;  /* 0x000000332f467223 */ /* 0x080fe20000000046 */
[----:B------:R-:W-:Y:S01]  /*14a00*/  FFMA R76, R11, R51, R76 ;  /* 0x000000330b4c7223 */ /* 0x000fe2000000004c */
[----:B------:R-:W3:Y:S01]  /*14a10*/  LDS.128 R40, [R2.X4+UR4+0x6700] ;  /* 0x0067000402287984 */ /* 0x000ee20008004c00 */
[C---:B--2---:R-:W-:Y:S01]  /*14a20*/  FFMA R117, R20.reuse, R8, R117 ;  /* 0x0000000814757223 */ /* 0x044fe20000000075 */
[C---:B------:R-:W-:Y:S01]  /*14a30*/  FFMA R121, R20.reuse, R44, R121 ;  /* 0x0000002c14797223 */ /* 0x040fe20000000079 */
[C---:B------:R-:W-:Y:S01]  /*14a40*/  FFMA R118, R20.reuse, R56, R118 ;  /* 0x0000003814767223 */ /* 0x040fe20000000076 */
[----:B------:R-:W2:Y:S01]  /*14a50*/  LDS.128 R124, [R80+0x300] ;  /* 0x00030000507c7984 */ /* 0x000ea20000000c00 */
        /* <DEDUP_REMOVED lines=11> */
[-C--:B------:R-:W-:Y:S01]  /*14b10*/  FFMA R77, R59, R23.reuse, R77 ;  /* 0x000000173b4d7223 */ /* 0x080fe2000000004d */
[-C--:B------:R-:W-:Y:S01]  /*14b20*/  FFMA R16, R15, R23.reuse, R7 ;  /* 0x000000170f107223 */ /* 0x080fe20000000007 */
[-C--:B------:R-:W-:Y:S01]  /*14b30*/  FFMA R78, R47, R23.reuse, R78 ;  /* 0x000000172f4e7223 */ /* 0x080fe2000000004e */
[----:B------:R-:W-:Y:S01]  /*14b40*/  FFMA R79, R11, R23, R79 ;  /* 0x000000170b4f7223 */ /* 0x000fe2000000004f */
[----:B------:R-:W-:Y:S01]  /*14b50*/  LDS.128 R72, [R80+0x510] ;  /* 0x0005100050487984 */ /* 0x000fe20000000c00 */
[C---:B-1----:R-:W-:Y:S01]  /*14b60*/  FFMA R25, R52.reuse, R12, R25 ;  /* 0x0000000c34197223 */ /* 0x042fe20000000019 */
[C---:B------:R-:W-:Y:S01]  /*14b70*/  FFMA R4, R52.reuse, R8, R4 ;  /* 0x0000000834047223 */ /* 0x040fe20000000004 */
[C---:B------:R-:W-:Y:S01]  /*14b80*/  FFMA R71, R52.reuse, R56, R71 ;  /* 0x0000003834477223 */ /* 0x040fe20000000047 */
[----:B------:R-:W1:Y:S01]  /*14b90*/  LDS.128 R20, [R2.X4+UR4+0x6710] ;  /* 0x0067100402147984 */ /* 0x000e620008004c00 */
[C---:B------:R-:W-:Y:S01]  /*14ba0*/  FFMA R25, R53.reuse, R13, R25 ;  /* 0x0000000d35197223 */ /* 0x040fe20000000019 */
[----:B------:R-:W-:Y:S01]  /*14bb0*/  FFMA R67, R52, R44, R67 ;  /* 0x0000002c34437223 */ /* 0x000fe20000000043 */
[C---:B------:R-:W-:Y:S01]  /*14bc0*/  FFMA R4, R53.reuse, R9, R4 ;  /* 0x0000000935047223 */ /* 0x040fe20000000004 */
[----:B------:R-:W1:Y:S01]  /*14bd0*/  LDS.128 R120, [R80+0x710] ;  /* 0x0007100050787984 */ /* 0x000e620000000c00 */
[C---:B------:R-:W-:Y:S01]  /*14be0*/  FFMA R71, R53.reuse, R57, R71 ;  /* 0x0000003935477223 */ /* 0x040fe20000000047 */
[C---:B------:R-:W-:Y:S01]  /*14bf0*/  FFMA R25, R54.reuse, R14, R25 ;  /* 0x0000000e36197223 */ /* 0x040fe20000000019 */
[----:B------:R-:W-:Y:S01]  /*14c00*/  FFMA R67, R53, R45, R67 ;  /* 0x0000002d35437223 */ /* 0x000fe20000000043 */
[----:B------:R-:W1:Y:S01]  /*14c10*/  LDS.128 R116, [R80+0x310] ;  /* 0x0003100050747984 */ /* 0x000e620000000c00 */
[C---:B------:R-:W-:Y:S01]  /*14c20*/  FFMA R10, R54.reuse, R10, R4 ;  /* 0x0000000a360a7223 */ /* 0x040fe20000000004 */
[C---:B------:R-:W-:Y:S01]  /*14c30*/  FFMA R71, R54.reuse, R58, R71 ;  /* 0x0000003a36477223 */ /* 0x040fe20000000047 */
[-C--:B------:R-:W-:Y:S01]  /*14c40*/  FFMA R4, R15, R55.reuse, R25 ;  /* 0x000000370f047223 */ /* 0x080fe20000000019 */
[----:B------:R-:W1:Y:S01]  /*14c50*/  LDS.128 R88, [R80+0x110] ;  /* 0x0001100050587984 */ /* 0x000e620000000c00 */
[----:B------:R-:W-:Y:S01]  /*14c60*/  FFMA R46, R54, R46, R67 ;  /* 0x0000002e362e7223 */ /* 0x000fe20000000043 */
[-C--:B------:R-:W-:Y:S01]  /*14c70*/  FFMA R59, R59, R55.reuse, R71 ;  /* 0x000000373b3b7223 */ /* 0x080fe20000000047 */
[-C--:B------:R-:W-:Y:S01]  /*14c80*/  FFMA R10, R11, R55.reuse, R10 ;  /* 0x000000370b0a7223 */ /* 0x080fe2000000000a */
[----:B------:R-:W-:Y:S01]  /*14c90*/  LDS.128 R12, [R2.X4+UR4+0x6720] ;  /* 0x00672004020c7984 */ /* 0x000fe20008004c00 */
[----:B------:R-:W-:Y:S01]  /*14ca0*/  FFMA R46, R47, R55, R46 ;  /* 0x000000372f2e7223 */ /* 0x000fe2000000002e */
[----:B---3--:R-:W-:-:S02]  /*14cb0*/  FFMA R59, R40, R128, R59 ;  /* 0x00000080283b7223 */ /* 0x008fc4000000003b */
[----:B------:R-:W3:Y:S01]  /*14cc0*/  LDS.128 R104, [R80+0x720] ;  /* 0x0007200050687984 */ /* 0x000ee20000000c00 */
[----:B--2---:R-:W-:-:S03]  /*14cd0*/  FFMA R7, R40, R124, R10 ;  /* 0x0000007c28077223 */ /* 0x004fc6000000000a */
[----:B------:R-:W2:Y:S01]  /*14ce0*/  LDS.128 R108, [R80+0x520] ;  /* 0x00052000506c7984 */ /* 0x000ea20000000c00 */
[C---:B----4-:R-:W-:Y:S01]  /*14cf0*/  FFMA R25, R40.reuse, R84, R4 ;  /* 0x0000005428197223 */ /* 0x050fe20000000004 */
[C---:B------:R-:W-:Y:S01]  /*14d00*/  FFMA R4, R41.reuse, R129, R59 ;  /* 0x0000008129047223 */ /* 0x040fe2000000003b */
[C---:B------:R-:W-:Y:S01]  /*14d10*/  FFMA R7, R41.reuse, R125, R7 ;  /* 0x0000007d29077223 */ /* 0x040fe20000000007 */
[----:B------:R-:W4:Y:S01]  /*14d20*/  LDS.128 R100, [R80+0x320] ;  /* 0x0003200050647984 */ /* 0x000f220000000c00 */
[----:B-----5:R-:W-:Y:S01]  /*14d30*/  FFMA R46, R40, R48, R46 ;  /* 0x00000030282e7223 */ /* 0x020fe2000000002e */
[C---:B------:R-:W-:Y:S01]  /*14d40*/  FFMA R25, R41.reuse, R85, R25 ;  /* 0x0000005529197223 */ /* 0x040fe20000000019 */
[C---:B------:R-:W-:Y:S01]  /*14d50*/  FFMA R4, R42.reuse, R130, R4 ;  /* 0x000000822a047223 */ /* 0x040fe20000000004 */
[----:B------:R-:W5:Y:S01]  /*14d60*/  LDS.128 R112, [R80+0x120] ;  /* 0x0001200050707984 */ /* 0x000f620000000c00 */
[----:B------:R-:W-:Y:S01]  /*14d70*/  FFMA R41, R41, R49, R46 ;  /* 0x0000003129297223 */ /* 0x000fe2000000002e */
        /* <DEDUP_REMOVED lines=8> */
[C---:B-1----:R-:W-:Y:S01]  /*14e00*/  FFMA R40, R20.reuse, R72, R4 ;  /* 0x0000004814287223 */ /* 0x042fe20000000004 */
[----:B------:R-:W-:Y:S01]  /*14e10*/  LDS.128 R52, [R2.X4+UR4+0x6520] ;  /* 0x0065200402347984 */ /* 0x000fe20008004c00 */
[----:B------:R-:W-:-:S03]  /*14e20*/  FFMA R25, R20, R120, R25 ;  /* 0x0000007814197223 */ /* 0x000fc60000000019 */
[----:B------:R-:W-:Y:S01]  /*14e30*/  LDS.128 R44, [R2.X4+UR4+0x6300] ;  /* 0x00630004022c7984 */ /* 0x000fe20008004c00 */
[C---:B------:R-:W-:Y:S01]  /*14e40*/  FFMA R4, R20.reuse, R116, R7 ;  /* 0x0000007414047223 */ /* 0x040fe20000000007 */
[C---:B------:R-:W-:Y:S02]  /*14e50*/  FFMA R7, R21.reuse, R121, R25 ;  /* 0x0000007915077223 */ /* 0x040fe40000000019 */
[----:B------:R-:W-:Y:S01]  /*14e60*/  LDS.128 R56, [R2.X4+UR4+0x6100] ;  /* 0x0061000402387984 */ /* 0x000fe20008004c00 */
        /* <DEDUP_REMOVED lines=13> */
[C---:B---3--:R-:W-:Y:S01]  /*14f40*/  FFMA R7, R12.reuse, R104, R7 ;  /* 0x000000680c077223 */ /* 0x048fe20000000007 */
[C---:B--2---:R-:W-:Y:S01]  /*14f50*/  FFMA R20, R12.reuse, R108, R20 ;  /* 0x0000006c0c147223 */ /* 0x044fe20000000014 */
[----:B------:R-:W-:Y:S01]  /*14f60*/  LDS.128 R92, [R80+0x130] ;  /* 0x00013000505c7984 */ /* 0x000fe20000000c00 */
[C---:B----4-:R-:W-:Y:S01]  /*14f70*/  FFMA R4, R12.reuse, R100, R4 ;  /* 0x000000640c047223 */ /* 0x050fe20000000004 */
[-C--:B------:R-:W-:Y:S01]  /*14f80*/  FFMA R7, R105, R13.reuse, R7 ;  /* 0x0000000d69077223 */ /* 0x080fe20000000007 */
[-C--:B------:R-:W-:Y:S01]  /*14f90*/  FFMA R23, R109, R13.reuse, R20 ;  /* 0x0000000d6d177223 */ /* 0x080fe20000000014 */
[----:B------:R-:W-:Y:S01]  /*14fa0*/  LDS.128 R96, [R80+0x530] ;  /* 0x0005300050607984 */ /* 0x000fe20000000c00 */
[----:B-----5:R-:W-:Y:S01]  /*14fb0*/  FFMA R12, R12, R112, R21 ;  /* 0x000000700c0c7223 */ /* 0x020fe20000000015 */
[-C--:B------:R-:W-:Y:S01]  /*14fc0*/  FFMA R4, R101, R13.reuse, R4 ;  /* 0x0000000d65047223 */ /* 0x080fe20000000004 */
[-C--:B------:R-:W-:Y:S01]  /*14fd0*/  FFMA R7, R106, R14.reuse, R7 ;  /* 0x0000000e6a077223 */ /* 0x080fe20000000007 */
[-C--:B------:R-:W-:Y:S01]  /*14fe0*/  FFMA R23, R110, R14.reuse, R23 ;  /* 0x0000000e6e177223 */ /* 0x080fe20000000017 */
        /* <DEDUP_REMOVED lines=43> */
[----:B------:R-:W-:Y:S01]  /*152a0*/  FFMA R12, R52, R100, R12 ;  /* 0x00000064340c7223 */ /* 0x000fe2000000000c */
[C---:B------:R-:W-:Y:S01]  /*152b0*/  FFMA R20, R44.reuse, R124, R76 ;  /* 0x0000007c2c147223 */ /* 0x040fe2000000004c */
[-C--:B------:R-:W-:Y:S01]  /*152c0*/  FFMA R16, R105, R53.reuse, R13 ;  /* 0x0000003569107223 */ /* 0x080fe2000000000d */
[-C--:B------:R-:W-:Y:S01]  /*152d0*/  FFMA R13, R113, R53.reuse, R41 ;  /* 0x00000035710d7223 */ /* 0x080fe20000000029 */
[----:B------:R-:W-:Y:S01]  /*152e0*/  FFMA R22, R101, R53, R12 ;  /* 0x0000003565167223 */ /* 0x000fe2000000000c */
[----:B------:R-:W2:Y:S01]  /*152f0*/  LDS.128 R40, [R2.X4+UR4+0x6320] ;  /* 0x0063200402287984 */ /* 0x000ea20008004c00 */
[----:B------:R-:W-:Y:S01]  /*15300*/  FFMA R12, R44, R128, R69 ;  /* 0x000000802c0c7223 */ /* 0x000fe20000000045 */
[----:B------:R-:W-:Y:S01]  /*15310*/  FFMA R15, R52, R108, R15 ;  /* 0x0000006c340f7223 */ /* 0x000fe2000000000f */
[----:B------:R-:W-:Y:S01]  /*15320*/  FFMA R70, R44, R48, R70 ;  /* 0x000000302c467223 */ /* 0x000fe20000000046 */
        /* <DEDUP_REMOVED lines=21> */
[----:B------:R-:W3:Y:S01]  /*15480*/  LDS.128 R52, [R2.X4+UR4+0x6110] ;  /* 0x0061100402347984 */ /* 0x000ee20008004c00 */
        /* <DEDUP_REMOVED lines=118> */
[----:B------:R-:W-:Y:S04]  /*15bf0*/  LDS.128 R76, [R80+0x330] ;  /* 0x00033000504c7984 */ /* 0x000fe80000000c00 */
[----:B------:R-:W-:Y:S04]  /*15c00*/  LDS.128 R68, [R80+0x730] ;  /* 0x0007300050447984 */ /* 0x000fe80000000c00 */
[----:B------:R-:W-:Y:S01]  /*15c10*/  LDS.128 R64, [R80+0x740] ;  /* 0x0007400050407984 */ /* 0x000fe20000000c00 */
[C---:B-1----:R-:W-:Y:S01]  /*15c20*/  FFMA R38, R44.reuse, R84, R38 ;  /* 0x000000542c267223 */ /* 0x042fe20000000026 */
        /* <DEDUP_REMOVED lines=37> */
[----:B------:R-:W-:Y:S01]  /*15e80*/  FFMA R40, R42, R122, R40 ;  /* 0x0000007a2a287223 */ /* 0x000fe20000000028 */
[----:B------:R-:W-:Y:S01]  /*15e90*/  FFMA R21, R102, R54, R5 ;  /* 0x0000003666157223 */ /* 0x000fe20000000005 */
[----:B------:R-:W-:Y:S01]  /*15ea0*/  FFMA R42, R42, R74, R41 ;  /* 0x0000004a2a2a7223 */ /* 0x000fe20000000029 */
[-C--:B------:R-:W-:Y:S01]  /*15eb0*/  FFMA R5, R111, R55.reuse, R12 ;  /* 0x000000376f057223 */ /* 0x080fe2000000000c */
[----:B------:R-:W-:Y:S01]  /*15ec0*/  FFMA R12, R115, R55, R58 ;  /* 0x00000037730c7223 */ /* 0x000fe2000000003a */
[----:B------:R-:W-:Y:S01]  /*15ed0*/  LDS.128 R60, [R80+0x340] ;  /* 0x00034000503c7984 */ /* 0x000fe20000000c00 */
[C---:B------:R-:W-:Y:S01]  /*15ee0*/  FFMA R40, R43.reuse, R123, R40 ;  /* 0x0000007b2b287223 */ /* 0x040fe20000000028 */
[C---:B------:R-:W-:Y:S01]  /*15ef0*/  FFMA R42, R43.reuse, R75, R42 ;  /* 0x0000004b2b2a7223 */ /* 0x040fe2000000002a */
[C---:B------:R-:W-:Y:S01]  /*15f00*/  FFMA R39, R43.reuse, R91, R39 ;  /* 0x0000005b2b277223 */ /* 0x040fe20000000027 */
[----:B------:R-:W2:Y:S01]  /*15f10*/  LDS.128 R56, [R80+0x140] ;  /* 0x0001400050387984 */ /* 0x000ea20000000c00 */
        /* <DEDUP_REMOVED lines=8> */
[----:B------:R-:W3:Y:S01]  /*15fa0*/  LDS.128 R52, [R80+0x540] ;  /* 0x0005400050347984 */ /* 0x000ee20000000c00 */
[C---:B------:R-:W-:Y:S01]  /*15fb0*/  FFMA R39, R133.reuse, R109, R42 ;  /* 0x0000006d85277223 */ /* 0x040fe2000000002a */
[C---:B------:R-:W-:Y:S01]  /*15fc0*/  FFMA R38, R133.reuse, R113, R41 ;  /* 0x0000007185267223 */ /* 0x040fe20000000029 */
[----:B------:R-:W-:Y:S01]  /*15fd0*/  FFMA R133, R133, R101, R132 ;  /* 0x0000006585857223 */ /* 0x000fe20000000084 */
[----:B------:R-:W4:Y:S01]  /*15fe0*/  LDS.128 R40, [R2.X4+UR4+0x4300] ;  /* 0x0043000402287984 */ /* 0x000f220008004c00 */
        /* <DEDUP_REMOVED lines=28> */
[----:B------:R-:W-:-:S02]  /*161b0*/  FFMA R81, R137, R65, R44 ;  /* 0x0000004189517223 */ /* 0x000fc4000000002c */
[C---:B------:R-:W-:Y:S01]  /*161c0*/  FFMA R82, R137.reuse, R57, R38 ;  /* 0x0000003989527223 */ /* 0x040fe20000000026 */
[----:B------:R-:W-:Y:S01]  /*161d0*/  FFMA R38, R137, R61, R45 ;  /* 0x0000003d89267223 */ /* 0x000fe2000000002d */
[-C--:B------:R-:W-:Y:S01]  /*161e0*/  FFMA R81, R66, R138.reuse, R81 ;  /* 0x0000008a42517223 */ /* 0x080fe20000000051 */
[----:B------:R-:W2:Y:S01]  /*161f0*/  LDS.128 R44, [R2.X4+UR4+0x4320] ;  /* 0x00432004022c7984 */ /* 0x000ea20008004c00 */
[----:B------:R-:W-:Y:S01]  /*16200*/  FFMA R82, R58, R138, R82 ;  /* 0x0000008a3a527223 */ /* 0x000fe20000000052 */
[----:B---3--:R-:W-:Y:S01]  /*16210*/  FFMA R39, R136, R52, R39 ;  /* 0x0000003488277223 */ /* 0x008fe20000000027 */
[----:B------:R-:W-:Y:S01]  /*16220*/  FFMA R38, R62, R138, R38 ;  /* 0x0000008a3e267223 */ /* 0x000fe20000000026 */
[-C--:B------:R-:W-:Y:S01]  /*16230*/  FFMA R81, R67, R139.reuse, R81 ;  /* 0x0000008b43517223 */ /* 0x080fe20000000051 */
[----:B------:R-:W-:Y:S01]  /*16240*/  FFMA R82, R59, R139, R82 ;  /* 0x0000008b3b527223 */ /* 0x000fe20000000052 */
[C---:B----4-:R-:W-:Y:S01]  /*16250*/  FFMA R141, R40.reuse, R84, R141 ;  /* 0x00000054288d7223 */ /* 0x050fe2000000008d */
        /* <DEDUP_REMOVED lines=10> */
[-C--:B------:R-:W-:Y:S01]  /*16300*/  FFMA R39, R55, R139.reuse, R39 ;  /* 0x0000008b37277223 */ /* 0x080fe20000000027 */
[----:B------:R-:W-:Y:S01]  /*16310*/  FFMA R38, R63, R139, R38 ;  /* 0x0000008b3f267223 */ /* 0x000fe20000000026 */
        /* <DEDUP_REMOVED lines=313> */
[----:B------:R-:W-:-:S02]  /*176b0*/  FFMA R159, R47, R71, R159 ;  /* 0x000000472f9f7223 */ /* 0x000fc4000000009f */
        /* <DEDUP_REMOVED lines=84> */
[----:B------:R-:W-:-:S02]  /*17c00*/  FFMA R155, R139, R71, R155 ;  /* 0x000000478b9b7223 */ /* 0x000fc4000000009b */
[C---:B---3--:R-:W-:Y:S01]  /*17c10*/  FFMA R136, R40.reuse, R56, R136 ;  /* 0x0000003828887223 */ /* 0x048fe20000000088 */
        /* <DEDUP_REMOVED lines=84> */
[----:B--2---:R-:W-:-:S02]  /*18160*/  FFMA R36, R132, R52, R36 ;  /* 0x0000003484247223 */ /* 0x004fc40000000024 */
        /* <DEDUP_REMOVED lines=100> */
[----:B------:R-:W-:-:S02]  /*187b0*/  FFMA R167, R47, R59, R167 ;  /* 0x0000003b2fa77223 */ /* 0x000fc400000000a7 */
[----:B------:R-:W4:Y:S01]  /*187c0*/  LDS.128 R44, [R2.X4+UR4+0x520] ;  /* 0x00052004022c7984 */ /* 0x000f220008004c00 */
        /* <DEDUP_REMOVED lines=10> */
[----:B---3--:R-:W-:Y:S01]  /*18870*/  FFMA R18, R40, R84, R18 ;  /* 0x0000005428127223 */ /* 0x008fe20000000012 */
[----:B------:R-:W-:Y:S01]  /*18880*/  FFMA R144, R138, R126, R144 ;  /* 0x0000007e8a907223 */ /* 0x000fe20000000090 */
[C---:B------:R-:W-:Y:S01]  /*18890*/  FFMA R27, R40.reuse, R128, R27 ;  /* 0x00000080281b7223 */ /* 0x040fe2000000001b */
[----:B------:R-:W-:Y:S01]  /*188a0*/  FFMA R31, R40, R48, R31 ;  /* 0x00000030281f7223 */ /* 0x000fe2000000001f */
[----:B------:R-:W-:Y:S01]  /*188b0*/  FFMA R138, R138, R50, R24 ;  /* 0x000000328a8a7223 */ /* 0x000fe20000000018 */
[----:B------:R-:W-:Y:S01]  /*188c0*/  FFMA R33, R40, R124, R33 ;  /* 0x0000007c28217223 */ /* 0x000fe20000000021 */
        /* <DEDUP_REMOVED lines=61> */
[----:B------:R-:W-:Y:S01]  /*18ca0*/  FFMA R143, R87, R139, R143 ;  /* 0x0000008b578f7223 */ /* 0x000fe2000000008f */
        /* <DEDUP_REMOVED lines=15> */
[----:B------:R-:W-:Y:S01]  /*18da0*/  FFMA R138, R42, R58, R138 ;  /* 0x0000003a2a8a7223 */ /* 0x000fe2000000008a */
        /* <DEDUP_REMOVED lines=35> */
[----:B------:R-:W2:Y:S01]  /*18fe0*/  LDS.128 R40, [R2.X4+UR4+0x340] ;  /* 0x0003400402287984 */ /* 0x000ea20008004c00 */
        /* <DEDUP_REMOVED lines=34> */
[C---:B------:R-:W-:Y:S01]  /*19210*/  FFMA R28, R31.reuse, R99, R28 ;  /* 0x000000631f1c7223 */ /* 0x040fe2000000001c */
[----:B------:R-:W-:Y:S01]  /*19220*/  FFMA R27, R30, R94, R27 ;  /* 0x0000005e1e1b7223 */ /* 0x000fe2000000001b */
[C---:B------:R-:W-:Y:S01]  /*19230*/  FFMA R6, R31.reuse, R71, R6 ;  /* 0x000000471f067223 */ /* 0x040fe20000000006 */
[C---:B------:R-:W-:Y:S01]  /*19240*/  FFMA R29, R31.reuse, R79, R29 ;  /* 0x0000004f1f1d7223 */ /* 0x040fe2000000001d */
[----:B------:R-:W-:Y:S01]  /*19250*/  LDS.128 R132, [R2.X4+UR4+0x43f0] ;  /* 0x0043f00402847984 */ /* 0x000fe20008004c00 */
[C---:B--2---:R-:W-:Y:S01]  /*19260*/  FFMA R28, R40.reuse, R52, R28 ;  /* 0x00000034281c7223 */ /* 0x044fe2000000001c */
        /* <DEDUP_REMOVED lines=18> */
[-C--:B------:R-:W-:Y:S01]  /*19390*/  FFMA R24, R73, R45.reuse, R24 ;  /* 0x0000002d49187223 */ /* 0x080fe20000000018 */
[----:B------:R-:W-:Y:S01]  /*193a0*/  FFMA R139, R89, R45, R139 ;  /* 0x0000002d598b7223 */ /* 0x000fe2000000008b */
[----:B------:R-:W-:Y:S01]  /*193b0*/  FFMA R143, R45, R121, R143 ;  /* 0x000000792d8f7223 */ /* 0x000fe2000000008f */
[----:B------:R-:W-:Y:S01]  /*193c0*/  FFMA R144, R117, R45, R144 ;  /* 0x0000002d75907223 */ /* 0x000fe20000000090 */
[----:B------:R-:W-:Y:S01]  /*193d0*/  FFMA R24, R74, R46, R24 ;  /* 0x0000002e4a187223 */ /* 0x000fe20000000018 */
[C---:B------:R-:W-:Y:S01]  /*193e0*/  FFMA R49, R43.reuse, R67, R49 ;  /* 0x000000432b317223 */ /* 0x040fe20000000031 */
[C---:B------:R-:W-:Y:S01]  /*193f0*/  FFMA R50, R43.reuse, R63, R50 ;  /* 0x0000003f2b327223 */ /* 0x040fe20000000032 */
[----:B------:R-:W-:Y:S01]  /*19400*/  FFMA R51, R43, R59, R51 ;  /* 0x0000003b2b337223 */ /* 0x000fe20000000033 */
[----:B------:R-:W-:Y:S01]  /*19410*/  FFMA R139, R46, R90, R139 ;  /* 0x0000005a2e8b7223 */ /* 0x000fe2000000008b */
[-C--:B------:R-:W-:Y:S01]  /*19420*/  FFMA R143, R122, R46.reuse, R143 ;  /* 0x0000002e7a8f7223 */ /* 0x080fe2000000008f */
[----:B------:R-:W1:Y:S01]  /*19430*/  LDS.128 R40, [R2.X4+UR4+0x140] ;  /* 0x0001400402287984 */ /* 0x000e620008004c00 */
[----:B------:R-:W-:Y:S01]  /*19440*/  FFMA R144, R118, R46, R144 ;  /* 0x0000002e76907223 */ /* 0x000fe20000000090 */
[-C--:B------:R-:W-:Y:S01]  /*19450*/  FFMA R24, R75, R47.reuse, R24 ;  /* 0x0000002f4b187223 */ /* 0x080fe20000000018 */
[-C--:B------:R-:W-:Y:S01]  /*19460*/  FFMA R139, R91, R47.reuse, R139 ;  /* 0x0000002f5b8b7223 */ /* 0x080fe2000000008b */
[-C--:B------:R-:W-:Y:S01]  /*19470*/  FFMA R143, R123, R47.reuse, R143 ;  /* 0x0000002f7b8f7223 */ /* 0x080fe2000000008f */
[----:B------:R-:W-:Y:S01]  /*19480*/  FFMA R144, R119, R47, R144 ;  /* 0x0000002f77907223 */ /* 0x000fe20000000090 */
[-C--:B---3--:R-:W-:Y:S01]  /*19490*/  FFMA R24, R108, R32.reuse, R24 ;  /* 0x000000206c187223 */ /* 0x088fe20000000018 */
[-C--:B------:R-:W-:Y:S01]  /*194a0*/  FFMA R139, R112, R32.reuse, R139 ;  /* 0x00000020708b7223 */ /* 0x080fe2000000008b */
[----:B------:R-:W-:Y:S01]  /*194b0*/  FFMA R143, R104, R32, R143 ;  /* 0x00000020688f7223 */ /* 0x000fe2000000008f */
[----:B------:R-:W-:Y:S01]  /*194c0*/  FFMA R144, R32, R100, R144 ;  /* 0x0000006420907223 */ /* 0x000fe20000000090 */
[----:B------:R-:W-:Y:S01]  /*194d0*/  FFMA R24, R33, R109, R24 ;  /* 0x0000006d21187223 */ /* 0x000fe20000000018 */
[-C--:B------:R-:W-:Y:S01]  /*194e0*/  FFMA R139, R113, R33.reuse, R139 ;  /* 0x00000021718b7223 */ /* 0x080fe2000000008b */
[-C--:B------:R-:W-:Y:S01]  /*194f0*/  FFMA R143, R105, R33.reuse, R143 ;  /* 0x00000021698f7223 */ /* 0x080fe2000000008f */
[----:B------:R-:W-:Y:S01]  /*19500*/  FFMA R144, R101, R33, R144 ;  /* 0x0000002165907223 */ /* 0x000fe20000000090 */
[----:B------:R-:W-:Y:S01]  /*19510*/  FFMA R24, R110, R34, R24 ;  /* 0x000000226e187223 */ /* 0x000fe20000000018 */
[----:B------:R-:W-:Y:S01]  /*19520*/  FFMA R139, R34, R114, R139 ;  /* 0x00000072228b7223 */ /* 0x000fe2000000008b */
[-C--:B------:R-:W-:Y:S01]  /*19530*/  FFMA R143, R106, R34.reuse, R143 ;  /* 0x000000226a8f7223 */ /* 0x080fe2000000008f */
[----:B------:R-:W3:Y:S01]  /*19540*/  LDS.128 R44, [R2.X4+UR4+0x4730] ;  /* 0x00473004022c7984 */ /* 0x000ee20008004c00 */
[----:B------:R-:W-:Y:S01]  /*19550*/  FFMA R144, R102, R34, R144 ;  /* 0x0000002266907223 */ /* 0x000fe20000000090 */
[----:B------:R-:W-:Y:S01]  /*19560*/  FFMA R24, R111, R35, R24 ;  /* 0x000000236f187223 */ /* 0x000fe20000000018 */
[----:B------:R-:W-:Y:S01]  /*19570*/  FFMA R143, R35, R107, R143 ;  /* 0x0000006b238f7223 */ /* 0x000fe2000000008f */
[-C--:B------:R-:W-:Y:S01]  /*19580*/  FFMA R139, R115, R35.reuse, R139 ;  /* 0x00000023738b7223 */ /* 0x080fe2000000008b */
[----:B------:R-:W-:Y:S01]  /*19590*/  FFMA R144, R103, R35, R144 ;  /* 0x0000002367907223 */ /* 0x000fe20000000090 */
[-C--:B--2---:R-:W-:Y:S01]  /*195a0*/  FFMA R6, R96, R28.reuse, R24 ;  /* 0x0000001c60067223 */ /* 0x084fe20000000018 */
[-C--:B------:R-:W-:Y:S01]  /*195b0*/  FFMA R24, R68, R28.reuse, R143 ;  /* 0x0000001c44187223 */ /* 0x080fe2000000008f */
[----:B------:R-:W-:Y:S01]  /*195c0*/  FFMA R27, R92, R28, R139 ;  /* 0x0000001c5c1b7223 */ /* 0x000fe2000000008b */
[----:B------:R-:W-:Y:S01]  /*195d0*/  FFMA R144, R28, R76, R144 ;  /* 0x0000004c1c907223 */ /* 0x000fe20000000090 */
[----:B------:R-:W-:Y:S01]  /*195e0*/  FFMA R6, R29, R97, R6 ;  /* 0x000000611d067223 */ /* 0x000fe20000000006 */
[-C--:B------:R-:W-:Y:S01]  /*195f0*/  FFMA R24, R69, R29.reuse, R24 ;  /* 0x0000001d45187223 */ /* 0x080fe20000000018 */
[-C--:B------:R-:W-:Y:S01]  /*19600*/  FFMA R27, R93, R29.reuse, R27 ;  /* 0x0000001d5d1b7223 */ /* 0x080fe2000000001b */
[----:B------:R-:W-:Y:S01]  /*19610*/  FFMA R29, R77, R29, R144 ;  /* 0x0000001d4d1d7223 */ /* 0x000fe20000000090 */
[----:B------:R-:W2:Y:S01]  /*19620*/  LDS.128 R32, [R2.X4+UR4+0x6130] ;  /* 0x0061300402207984 */ /* 0x000ea20008004c00 */
[-C--:B------:R-:W-:Y:S01]  /*19630*/  FFMA R6, R98, R30.reuse, R6 ;  /* 0x0000001e62067223 */ /* 0x080fe20000000006 */
[-C--:B------:R-:W-:Y:S01]  /*19640*/  FFMA R24, R70, R30.reuse, R24 ;  /* 0x0000001e46187223 */ /* 0x080fe20000000018 */
[----:B------:R-:W-:Y:S01]  /*19650*/  FFMA R29, R78, R30, R29 ;  /* 0x0000001e4e1d7223 */ /* 0x000fe2000000001d */
[----:B------:R-:W-:Y:S01]  /*19660*/  FFMA R27, R30, R94, R27 ;  /* 0x0000005e1e1b7223 */ /* 0x000fe2000000001b */
[----:B------:R-:W-:Y:S01]  /*19670*/  FFMA R6, R99, R31, R6 ;  /* 0x0000001f63067223 */ /* 0x000fe20000000006 */
[----:B------:R-:W-:Y:S01]  /*19680*/  FFMA R24, R31, R71, R24 ;  /* 0x000000471f187223 */ /* 0x000fe20000000018 */
[-C--:B------:R-:W-:Y:S01]  /*19690*/  FFMA R29, R79, R31.reuse, R29 ;  /* 0x0000001f4f1d7223 */ /* 0x080fe2000000001d */
[----:B------:R-:W-:Y:S01]  /*196a0*/  FFMA R27, R95, R31, R27 ;  /* 0x0000001f5f1b7223 */ /* 0x000fe2000000001b */
[-C--:B-1----:R-:W-:Y:S01]  /*196b0*/  FFMA R6, R52, R40.reuse, R6 ;  /* 0x0000002834067223 */ /* 0x082fe20000000006 */
[----:B------:R-:W-:Y:S01]  /*196c0*/  FFMA R24, R64, R40, R24 ;  /* 0x0000002840187223 */ /* 0x000fe20000000018 */
[----:B------:R-:W-:Y:S01]  /*196d0*/  FFMA R29, R40, R60, R29 ;  /* 0x0000003c281d7223 */ /* 0x000fe2000000001d */
[----:B------:R-:W-:Y:S01]  /*196e0*/  FFMA R27, R56, R40, R27 ;  /* 0x00000028381b7223 */ /* 0x000fe2000000001b */
[----:B------:R-:W-:Y:S01]  /*196f0*/  FFMA R73, R41, R53, R6 ;  /* 0x0000003529497223 */ /* 0x000fe20000000006 */
[-C--:B------:R-:W-:Y:S01]  /*19700*/  FFMA R72, R65, R41.reuse, R24 ;  /* 0x0000002941487223 */ /* 0x080fe20000000018 */
[-C--:B------:R-:W-:Y:S01]  /*19710*/  FFMA R74, R61, R41.reuse, R29 ;  /* 0x000000293d4a7223 */ /* 0x080fe2000000001d */
[----:B------:R-:W-:Y:S01]  /*19720*/  FFMA R75, R57, R41, R27 ;  /* 0x00000029394b7223 */ /* 0x000fe2000000001b */
[----:B------:R-:W1:Y:S01]  /*19730*/  LDS.128 R28, [R2.X4+UR4+0x6330] ;  /* 0x00633004021c7984 */ /* 0x000e620008004c00 */
[-C--:B------:R-:W-:Y:S01]  /*19740*/  FFMA R72, R66, R42.reuse, R72 ;  /* 0x0000002a42487223 */ /* 0x080fe20000000048 */
[-C--:B------:R-:W-:Y:S01]  /*19750*/  FFMA R73, R54, R42.reuse, R73 ;  /* 0x0000002a36497223 */ /* 0x080fe20000000049 */
[----:B------:R-:W-:Y:S01]  /*19760*/  FFMA R74, R62, R42, R74 ;  /* 0x0000002a3e4a7223 */ /* 0x000fe2000000004a */
[----:B------:R-:W-:Y:S01]  /*19770*/  FFMA R75, R42, R58, R75 ;  /* 0x0000003a2a4b7223 */ /* 0x000fe2000000004b */
[----:B------:R-:W-:Y:S01]  /*19780*/  FFMA R72, R43, R67, R72 ;  /* 0x000000432b487223 */ /* 0x000fe20000000048 */
        /* <DEDUP_REMOVED lines=19> */
[----:B------:R-:W3:Y:S01]  /*198c0*/  LDS.128 R40, [R2.X4+UR4+0x6530] ;  /* 0x0065300402287984 */ /* 0x000ee20008004c00 */
[C---:B--2---:R-:W-:Y:S01]  /*198d0*/  FFMA R5, R32.reuse, R68, R0 ;  /* 0x0000004420057223 */ /* 0x044fe20000000000 */
[C---:B------:R-:W-:Y:S01]  /*198e0*/  FFMA R0, R32.reuse, R96, R20 ;  /* 0x0000006020007223 */ /* 0x040fe20000000014 */
[C---:B------:R-:W-:Y:S01]  /*198f0*/  FFMA R20, R32.reuse, R76, R26 ;  /* 0x0000004c20147223 */ /* 0x040fe2000000001a */
[----:B------:R-:W2:Y:S01]  /*19900*/  LDS.128 R44, [R2.X4+UR4+0x6730] ;  /* 0x00673004022c7984 */ /* 0x000ea20008004c00 */
        /* <DEDUP_REMOVED lines=14> */
[-C--:B------:R-:W-:Y:S01]  /*199f0*/  FFMA R28, R69, R29.reuse, R11 ;  /* 0x0000001d451c7223 */ /* 0x080fe2000000000b */
[-C--:B------:R-:W-:Y:S01]  /*19a00*/  FFMA R5, R97, R29.reuse, R5 ;  /* 0x0000001d61057223 */ /* 0x080fe20000000005 */
[----:B------:R-:W1:Y:S01]  /*19a10*/  LDS.128 R8, [R2.X4+UR4+0x4740] ;  /* 0x0047400402087984 */ /* 0x000e620008004c00 */
[-C--:B------:R-:W-:Y:S01]  /*19a20*/  FFMA R21, R77, R29.reuse, R21 ;  /* 0x0000001d4d157223 */ /* 0x080fe20000000015 */
[----:B------:R-:W-:Y:S01]  /*19a30*/  FFMA R0, R93, R29, R0 ;  /* 0x0000001d5d007223 */ /* 0x000fe20000000000 */
[-C--:B------:R-:W-:Y:S01]  /*19a40*/  FFMA R28, R70, R30.reuse, R28 ;  /* 0x0000001e461c7223 */ /* 0x080fe2000000001c */
[----:B------:R-:W4:Y:S01]  /*19a50*/  LDS.128 R24, [R2.X4+UR4+0x6140] ;  /* 0x0061400402187984 */ /* 0x000f220008004c00 */
[-C--:B------:R-:W-:Y:S01]  /*19a60*/  FFMA R29, R98, R30.reuse, R5 ;  /* 0x0000001e621d7223 */ /* 0x080fe20000000005 */
[-C--:B------:R-:W-:Y:S01]  /*19a70*/  FFMA R21, R78, R30.reuse, R21 ;  /* 0x0000001e4e157223 */ /* 0x080fe20000000015 */
[----:B------:R-:W-:Y:S01]  /*19a80*/  FFMA R30, R94, R30, R0 ;  /* 0x0000001e5e1e7223 */ /* 0x000fe20000000000 */
[-C--:B------:R-:W-:Y:S01]  /*19a90*/  FFMA R32, R99, R35.reuse, R32 ;  /* 0x0000002363207223 */ /* 0x080fe20000000020 */
[-C--:B------:R-:W-:Y:S01]  /*19aa0*/  FFMA R20, R79, R35.reuse, R20 ;  /* 0x000000234f147223 */ /* 0x080fe20000000014 */
        /* <DEDUP_REMOVED lines=17> */
[-C--:B------:R-:W-:Y:S01]  /*19bc0*/  FFMA R77, R77, R45.reuse, R14 ;  /* 0x0000002d4d4d7223 */ /* 0x080fe2000000000e */
[-C--:B------:R-:W-:Y:S01]  /*19bd0*/  FFMA R23, R97, R45.reuse, R23 ;  /* 0x0000002d61177223 */ /* 0x080fe20000000017 */
[----:B------:R-:W-:Y:S01]  /*19be0*/  FFMA R45, R93, R45, R4 ;  /* 0x0000002d5d2d7223 */ /* 0x000fe20000000004 */
[-C--:B------:R-:W-:Y:S01]  /*19bf0*/  FFMA R70, R70, R46.reuse, R7 ;  /* 0x0000002e46467223 */ /* 0x080fe20000000007 */
[-C--:B------:R-:W-:Y:S01]  /*19c00*/  FFMA R84, R97, R41.reuse, R15 ;  /* 0x0000002961547223 */ /* 0x080fe2000000000f */
[----:B------:R-:W2:Y:S01]  /*19c10*/  LDS.128 R4, [R2.X4+UR4+0x6340] ;  /* 0x0063400402047984 */ /* 0x000ea20008004c00 */
[----:B------:R-:W-:Y:S01]  /*19c20*/  FFMA R85, R93, R41, R13 ;  /* 0x000000295d557223 */ /* 0x000fe2000000000d */
        /* <DEDUP_REMOVED lines=14> */
[----:B------:R-:W1:Y:S01]  /*19d10*/  LDS.128 R12, [R2.X4+UR4+0x6540] ;  /* 0x00654004020c7984 */ /* 0x000e620008004c00 */
[C---:B----4-:R-:W-:Y:S01]  /*19d20*/  FFMA R32, R24.reuse, R52, R32 ;  /* 0x0000003418207223 */ /* 0x050fe20000000020 */
[-C--:B------:R-:W-:Y:S01]  /*19d30*/  FFMA R119, R55, R11.reuse, R8 ;  /* 0x0000000b37777223 */ /* 0x080fe20000000008 */
[-C--:B------:R-:W-:Y:S01]  /*19d40*/  FFMA R129, R63, R11.reuse, R10 ;  /* 0x0000000b3f817223 */ /* 0x080fe2000000000a */
[C---:B------:R-:W-:Y:S01]  /*19d50*/  FFMA R10, R24.reuse, R64, R33 ;  /* 0x00000040180a7223 */ /* 0x040fe20000000021 */
[C---:B------:R-:W-:Y:S01]  /*19d60*/  FFMA R8, R24.reuse, R56, R35 ;  /* 0x0000003818087223 */ /* 0x040fe20000000023 */
[-C--:B------:R-:W-:Y:S01]  /*19d70*/  FFMA R118, R67, R11.reuse, R118 ;  /* 0x0000000b43767223 */ /* 0x080fe20000000076 */
        /* <DEDUP_REMOVED lines=9> */
[----:B------:R-:W3:Y:S01]  /*19e10*/  LDS.128 R8, [R2.X4+UR4+0x6740] ;  /* 0x0067400402087984 */ /* 0x000ee20008004c00 */
[-C--:B------:R-:W-:Y:S01]  /*19e20*/  FFMA R0, R78, R42.reuse, R0 ;  /* 0x0000002a4e007223 */ /* 0x080fe20000000000 */
[----:B------:R-:W-:Y:S01]  /*19e30*/  FFMA R85, R94, R42, R85 ;  /* 0x0000002a5e557223 */ /* 0x000fe20000000055 */
[-C--:B------:R-:W-:Y:S01]  /*19e40*/  FFMA R103, R67, R27.reuse, R24 ;  /* 0x0000001b43677223 */ /* 0x080fe20000000018 */
[----:B------:R-:W-:Y:S01]  /*19e50*/  FFMA R117, R59, R27, R20 ;  /* 0x0000001b3b757223 */ /* 0x000fe20000000014 */
[C---:B------:R-:W-:Y:S01]  /*19e60*/  FFMA R84, R99.reuse, R43, R84 ;  /* 0x0000002b63547223 */ /* 0x040fe20000000054 */
[----:B------:R-:W-:Y:S01]  /*19e70*/  FFMA R68, R99, R47, R68 ;  /* 0x0000002f63447223 */ /* 0x000fe20000000044 */
[----:B------:R-:W-:Y:S01]  /*19e80*/  FFMA R115, R55, R27, R22 ;  /* 0x0000001b37737223 */ /* 0x000fe20000000016 */
[C---:B--2---:R-:W-:Y:S01]  /*19e90*/  FFMA R28, R4.reuse, R64, R28 ;  /* 0x00000040041c7223 */ /* 0x044fe2000000001c */
[C---:B------:R-:W-:Y:S01]  /*19ea0*/  FFMA R20, R4.reuse, R56, R31 ;  /* 0x0000003804147223 */ /* 0x040fe2000000001f */
[C---:B------:R-:W-:Y:S01]  /*19eb0*/  FFMA R24, R4.reuse, R52, R29 ;  /* 0x0000003404187223 */ /* 0x040fe2000000001d */
[-C--:B------:R-:W-:Y:S01]  /*19ec0*/  FFMA R16, R71, R43.reuse, R16 ;  /* 0x0000002b47107223 */ /* 0x080fe20000000010 */
[-C--:B------:R-:W-:Y:S01]  /*19ed0*/  FFMA R0, R79, R43.reuse, R0 ;  /* 0x0000002b4f007223 */ /* 0x080fe20000000000 */
[----:B------:R-:W-:Y:S01]  /*19ee0*/  FFMA R85, R95, R43, R85 ;  /* 0x0000002b5f557223 */ /* 0x000fe20000000055 */
[----:B------:R-:W-:Y:S01]  /*19ef0*/  FFMA R22, R4, R60, R21 ;  /* 0x0000003c04167223 */ /* 0x000fe20000000015 */
[-C--:B------:R-:W-:Y:S01]  /*19f00*/  FFMA R99, R65, R5.reuse, R28 ;  /* 0x0000000541637223 */ /* 0x080fe2000000001c */
[-C--:B------:R-:W-:Y:S01]  /*19f10*/  FFMA R23, R57, R5.reuse, R20 ;  /* 0x0000000539177223 */ /* 0x080fe20000000014 */
[-C--:B------:R-:W-:Y:S01]  /*19f20*/  FFMA R21, R53, R5.reuse, R24 ;  /* 0x0000000535157223 */ /* 0x080fe20000000018 */
[----:B------:R-:W-:Y:S01]  /*19f30*/  LDS.128 R40, [R2.X4+UR4+0x150] ;  /* 0x0001500402287984 */ /* 0x000fe20008004c00 */
[----:B------:R-:W-:Y:S01]  /*19f40*/  FFMA R116, R62, R26, R25 ;  /* 0x0000001a3e747223 */ /* 0x000fe20000000019 */
[----:B------:R-:W-:Y:S01]  /*19f50*/  FFMA R101, R61, R5, R22 ;  /* 0x000000053d657223 */ /* 0x000fe20000000016 */
[-C--:B------:R-:W-:Y:S01]  /*19f60*/  FFMA R102, R58, R6.reuse, R23 ;  /* 0x000000063a667223 */ /* 0x080fe20000000017 */
[----:B------:R-:W2:Y:S01]  /*19f70*/  LDS.128 R28, [R80+0x550] ;  /* 0x00055000501c7984 */ /* 0x000ea20000000c00 */
[----:B------:R-:W-:Y:S01]  /*19f80*/  FFMA R116, R63, R27, R116 ;  /* 0x0000001b3f747223 */ /* 0x000fe20000000074 */
[----:B------:R-:W-:Y:S01]  /*19f90*/  FFMA R100, R54, R6, R21 ;  /* 0x0000000636647223 */ /* 0x000fe20000000015 */
[-C--:B------:R-:W-:Y:S01]  /*19fa0*/  FFMA R78, R78, R46.reuse, R77 ;  /* 0x0000002e4e4e7223 */ /* 0x080fe2000000004d */
[----:B------:R-:W-:Y:S01]  /*19fb0*/  LDS.128 R20, [R80+0x350] ;  /* 0x0003500050147984 */ /* 0x000fe20000000c00 */
[----:B------:R-:W-:Y:S01]  /*19fc0*/  FFMA R46, R94, R46, R45 ;  /* 0x0000002e5e2e7223 */ /* 0x000fe2000000002d */
[-C--:B------:R-:W-:Y:S01]  /*19fd0*/  FFMA R101, R62, R6.reuse, R101 ;  /* 0x000000063e657223 */ /* 0x080fe20000000065 */
[----:B------:R-:W-:Y:S01]  /*19fe0*/  FFMA R99, R66, R6, R99 ;  /* 0x0000000642637223 */ /* 0x000fe20000000063 */
[----:B------:R-:W4:Y:S01]  /*19ff0*/  LDS.128 R24, [R80+0x750] ;  /* 0x0007500050187984 */ /* 0x000f220000000c00 */
[-C--:B------:R-:W-:Y:S01]  /*1a000*/  FFMA R71, R71, R47.reuse, R70 ;  /* 0x0000002f47477223 */ /* 0x080fe20000000046 */
[-C--:B------:R-:W-:Y:S01]  /*1a010*/  FFMA R79, R79, R47.reuse, R78 ;  /* 0x0000002f4f4f7223 */ /* 0x080fe2000000004e */
[----:B------:R-:W-:Y:S01]  /*1a020*/  FFMA R47, R95, R47, R46 ;  /* 0x0000002f5f2f7223 */ /* 0x000fe2000000002e */
[----:B------:R-:W5:Y:S01]  /*1a030*/  LDS.128 R32, [R80+0x150] ;  /* 0x0001500050207984 */ /* 0x000f620000000c00 */
        /* <DEDUP_REMOVED lines=8> */
[----:B------:R-:W1:Y:S01]  /*1a0c0*/  LDS.128 R4, [R2.X4+UR4+0x350] ;  /* 0x0003500402047984 */ /* 0x000e620008004c00 */
        /* <DEDUP_REMOVED lines=15> */
[----:B------:R-:W3:Y:S01]  /*1a1c0*/  LDS.128 R12, [R2.X4+UR4+0x550] ;  /* 0x00055004020c7984 */ /* 0x000ee20008004c00 */
[----:B------:R-:W-:Y:S01]  /*1a1d0*/  FFMA R8, R8, R56, R47 ;  /* 0x0000003808087223 */ /* 0x000fe2000000002f */
[-C--:B------:R-:W-:Y:S01]  /*1a1e0*/  FFMA R79, R61, R9.reuse, R79 ;  /* 0x000000093d4f7223 */ /* 0x080fe2000000004f */
[-C--:B------:R-:W-:Y:S01]  /*1a1f0*/  FFMA R71, R65, R9.reuse, R71 ;  /* 0x0000000941477223 */ /* 0x080fe20000000047 */
[-C--:B------:R-:W-:Y:S01]  /*1a200*/  FFMA R53, R53, R9.reuse, R68 ;  /* 0x0000000935357223 */ /* 0x080fe20000000044 */
[----:B------:R-:W-:Y:S01]  /*1a210*/  FFMA R9, R57, R9, R8 ;  /* 0x0000000939097223 */ /* 0x000fe20000000008 */
[----:B--2---:R-:W-:Y:S01]  /*1a220*/  FFMA R8, R40, R28, R73 ;  /* 0x0000001c28087223 */ /* 0x004fe20000000049 */
        /* <DEDUP_REMOVED lines=8> */
[C---:B------:R-:W-:Y:S01]  /*1a2b0*/  FFMA R55, R41.reuse, R29, R8 ;  /* 0x0000001d29377223 */ /* 0x040fe20000000008 */
[C---:B----4-:R-:W-:Y:S01]  /*1a2c0*/  FFMA R72, R40.reuse, R24, R72 ;  /* 0x0000001828487223 */ /* 0x050fe20000000048 */
[C---:B------:R-:W-:Y:S01]  /*1a2d0*/  FFMA R74, R40.reuse, R20, R74 ;  /* 0x00000014284a7223 */ /* 0x040fe2000000004a */
[----:B------:R-:W2:Y:S01]  /*1a2e0*/  LDS.128 R8, [R2.X4+UR4+0x750] ;  /* 0x0007500402087984 */ /* 0x000ea20008004c00 */
[----:B-----5:R-:W-:Y:S01]  /*1a2f0*/  FFMA R40, R40, R32, R75 ;  /* 0x0000002028287223 */ /* 0x020fe2000000004b */
        /* <DEDUP_REMOVED lines=141> */
[----:B------:R-:W4:Y:S01]  /*1abd0*/  LDS.128 R64, [R2.X4+UR4+0x6150] ;  /* 0x0061500402407984 */ /* 0x000f220008004c00 */
[C---:B------:R-:W-:Y:S01]  /*1abe0*/  FFMA R107, R19.reuse, R27, R10 ;  /* 0x0000001b136b7223 */ /* 0x040fe2000000000a */
[----:B------:R-:W-:Y:S01]  /*1abf0*/  FFMA R121, R19, R23, R8 ;  /* 0x0000001713797223 */ /* 0x000fe20000000008 */
        /* <DEDUP_REMOVED lines=18> */
[C---:B-1----:R-:W-:Y:S01]  /*1ad20*/  FFMA R6, R12.reuse, R24, R81 ;  /* 0x000000180c067223 */ /* 0x042fe20000000051 */
        /* <DEDUP_REMOVED lines=8> */
[C---:B---3--:R-:W-:Y:S01]  /*1adb0*/  FFMA R130, R40.reuse, R32, R130 ;  /* 0x0000002028827223 */ /* 0x048fe20000000082 */
        /* <DEDUP_REMOVED lines=49> */
[----:B------:R-:W-:Y:S01]  /*1b0d0*/  LDS.128 R52, [R80+0x360] ;  /* 0x0003600050347984 */ /* 0x000fe20000000c00 */
[C---:B------:R-:W-:Y:S01]  /*1b0e0*/  FFMA R13, R9.reuse, R21, R12 ;  /* 0x00000015090d7223 */ /* 0x040fe2000000000c */
[----:B------:R-:W-:Y:S01]  /*1b0f0*/  FFMA R15, R9, R25, R8 ;  /* 0x00000019090f7223 */ /* 0x000fe20000000008 */
[C---:B------:R-:W-:Y:S01]  /*1b100*/  FFMA R12, R10.reuse, R34, R39 ;  /* 0x000000220a0c7223 */ /* 0x040fe20000000027 */
[----:B------:R-:W2:Y:S01]  /*1b110*/  LDS.128 R100, [R2.X4+UR4+0x160] ;  /* 0x0001600402647984 */ /* 0x000ea20008004c00 */
        /* <DEDUP_REMOVED lines=8> */
[----:B------:R-:W-:-:S03]  /*1b1a0*/  FFMA R11, R11, R35, R12 ;  /* 0x000000230b0b7223 */ /* 0x000fc6000000000c */
[----:B------:R-:W5:Y:S01]  /*1b1b0*/  LDS.128 R36, [R80+0x160] ;  /* 0x0001600050247984 */ /* 0x000f620000000c00 */
[C---:B-1----:R-:W-:Y:S01]  /*1b1c0*/  FFMA R47, R40.reuse, R24, R47 ;  /* 0x00000018282f7223 */ /* 0x042fe2000000002f */
        /* <DEDUP_REMOVED lines=15> */
[----:B------:R-:W-:Y:S01]  /*1b2c0*/  FFMA R12, R5, R33, R12 ;  /* 0x00000021050c7223 */ /* 0x000fe2000000000c */
[-C--:B------:R-:W-:Y:S01]  /*1b2d0*/  FFMA R0, R6, R22.reuse, R0 ;  /* 0x0000001606007223 */ /* 0x080fe20000000000 */
[C---:B------:R-:W-:Y:S01]  /*1b2e0*/  FFMA R29, R41.reuse, R29, R96 ;  /* 0x0000001d291d7223 */ /* 0x040fe20000000060 */
[----:B------:R-:W-:Y:S01]  /*1b2f0*/  FFMA R33, R41, R33, R98 ;  /* 0x0000002129217223 */ /* 0x000fe20000000062 */
[----:B------:R-:W-:Y:S01]  /*1b300*/  FFMA R22, R42, R22, R97 ;  /* 0x000000162a167223 */ /* 0x000fe20000000061 */
[C---:B------:R-:W-:Y:S01]  /*1b310*/  FFMA R4, R6.reuse, R26, R4 ;  /* 0x0000001a06047223 */ /* 0x040fe20000000004 */
[C---:B------:R-:W-:Y:S01]  /*1b320*/  FFMA R5, R6.reuse, R30, R13 ;  /* 0x0000001e06057223 */ /* 0x040fe2000000000d */
[----:B------:R-:W-:Y:S01]  /*1b330*/  FFMA R12, R6, R34, R12 ;  /* 0x00000022060c7223 */ /* 0x000fe2000000000c */
[C---:B------:R-:W-:Y:S01]  /*1b340*/  FFMA R30, R42.reuse, R30, R29 ;  /* 0x0000001e2a1e7223 */ /* 0x040fe2000000001d */
[----:B------:R-:W-:Y:S01]  /*1b350*/  FFMA R34, R42, R34, R33 ;  /* 0x000000222a227223 */ /* 0x000fe20000000021 */
[-C--:B------:R-:W-:Y:S01]  /*1b360*/  FFMA R6, R7, R23.reuse, R0 ;  /* 0x0000001707067223 */ /* 0x080fe20000000000 */
[C---:B--2---:R-:W-:Y:S01]  /*1b370*/  FFMA R70, R100.reuse, R52, R70 ;  /* 0x0000003464467223 */ /* 0x044fe20000000046 */
[----:B------:R-:W-:Y:S01]  /*1b380*/  FFMA R42, R43, R23, R22 ;  /* 0x000000172b2a7223 */ /* 0x000fe20000000016 */
[----:B------:R-:W-:Y:S01]  /*1b390*/  FFMA R4, R7, R27, R4 ;  /* 0x0000001b07047223 */ /* 0x000fe20000000004 */
[----:B------:R-:W2:Y:S01]  /*1b3a0*/  LDS.128 R20, [R2.X4+UR4+0x760] ;  /* 0x0007600402147984 */ /* 0x000ea20008004c00 */
[C---:B----4-:R-:W-:Y:S01]  /*1b3b0*/  FFMA R68, R100.reuse, R60, R68 ;  /* 0x0000003c64447223 */ /* 0x050fe20000000044 */
[----:B------:R-:W-:Y:S01]  /*1b3c0*/  FFMA R25, R101, R53, R70 ;  /* 0x0000003565197223 */ /* 0x000fe20000000046 */
[C---:B------:R-:W-:Y:S01]  /*1b3d0*/  FFMA R5, R7.reuse, R31, R5 ;  /* 0x0000001f07057223 */ /* 0x040fe20000000005 */
[----:B------:R-:W-:Y:S01]  /*1b3e0*/  FFMA R7, R7, R35, R12 ;  /* 0x0000002307077223 */ /* 0x000fe2000000000c */
[----:B-----5:R-:W-:Y:S01]  /*1b3f0*/  FFMA R92, R100, R56, R92 ;  /* 0x00000038645c7223 */ /* 0x020fe2000000005c */
[----:B------:R-:W-:Y:S01]  /*1b400*/  FFMA R13, R101, R61, R68 ;  /* 0x0000003d650d7223 */ /* 0x000fe20000000044 */
[----:B------:R-:W-:Y:S01]  /*1b410*/  FFMA R12, R102, R54, R25 ;  /* 0x00000036660c7223 */ /* 0x000fe20000000019 */
[----:B------:R-:W-:Y:S01]  /*1b420*/  FFMA R40, R43, R27, R40 ;  /* 0x0000001b2b287223 */ /* 0x000fe20000000028 */
[----:B------:R-:W-:Y:S01]  /*1b430*/  FFMA R94, R100, R36, R94 ;  /* 0x00000024645e7223 */ /* 0x000fe2000000005e */
[C---:B------:R-:W-:Y:S01]  /*1b440*/  FFMA R15, R101.reuse, R57, R92 ;  /* 0x00000039650f7223 */ /* 0x040fe2000000005c */
[C---:B------:R-:W-:Y:S01]  /*1b450*/  FFMA R98, R102.reuse, R62, R13 ;  /* 0x0000003e66627223 */ /* 0x040fe2000000000d */
[----:B------:R-:W4:Y:S01]  /*1b460*/  LDS.128 R116, [R2.X4+UR4+0x2560] ;  /* 0x0025600402747984 */ /* 0x000f220008004c00 */
[----:B------:R-:W-:Y:S01]  /*1b470*/  FFMA R101, R101, R37, R94 ;  /* 0x0000002565657223 */ /* 0x000fe2000000005e */
[----:B------:R-:W-:Y:S01]  /*1b480*/  FFMA R14, R102, R58, R15 ;  /* 0x0000003a660e7223 */ /* 0x000fe2000000000f */
[C---:B------:R-:W-:Y:S01]  /*1b490*/  FFMA R98, R103.reuse, R63, R98 ;  /* 0x0000003f67627223 */ /* 0x040fe20000000062 */
[----:B-1----:R-:W-:Y:S01]  /*1b4a0*/  FFMA R88, R48, R60, R88 ;  /* 0x0000003c30587223 */ /* 0x002fe20000000058 */
        /* <DEDUP_REMOVED lines=8> */
[----:B------:R-:W1:Y:S01]  /*1b530*/  LDS.128 R12, [R2.X4+UR4+0x2160] ;  /* 0x00216004020c7984 */ /* 0x000e620008004c00 */
[C---:B------:R-:W-:Y:S01]  /*1b540*/  FFMA R29, R49.reuse, R53, R0 ;  /* 0x00000035311d7223 */ /* 0x040fe20000000000 */
[----:B------:R-:W-:Y:S01]  /*1b550*/  FFMA R24, R50, R58, R27 ;  /* 0x0000003a32187223 */ /* 0x000fe2000000001b */
[----:B---3--:R-:W-:Y:S01]  /*1b560*/  FFMA R26, R44, R60, R71 ;  /* 0x0000003c2c1a7223 */ /* 0x008fe20000000047 */
[----:B------:R-:W-:Y:S01]  /*1b570*/  FFMA R25, R49, R61, R88 ;  /* 0x0000003d31197223 */ /* 0x000fe20000000058 */
[----:B------:R-:W-:Y:S01]  /*1b580*/  FFMA R96, R50, R54, R29 ;  /* 0x0000003632607223 */ /* 0x000fe2000000001d */
[----:B------:R-:W-:Y:S01]  /*1b590*/  FFMA R95, R51, R59, R24 ;  /* 0x0000003b335f7223 */ /* 0x000fe20000000018 */
[C---:B------:R-:W-:Y:S01]  /*1b5a0*/  FFMA R24, R44.reuse, R52, R69 ;  /* 0x000000342c187223 */ /* 0x040fe20000000045 */
[----:B------:R-:W-:Y:S01]  /*1b5b0*/  FFMA R90, R44, R56, R90 ;  /* 0x000000382c5a7223 */ /* 0x000fe2000000005a */
[----:B------:R-:W3:Y:S01]  /*1b5c0*/  LDS.128 R68, [R2.X4+UR4+0x2360] ;  /* 0x0023600402447984 */ /* 0x000ee20008004c00 */
[----:B------:R-:W-:Y:S01]  /*1b5d0*/  FFMA R0, R50, R62, R25 ;  /* 0x0000003e32007223 */ /* 0x000fe20000000019 */
[C---:B------:R-:W-:Y:S01]  /*1b5e0*/  FFMA R29, R45.reuse, R53, R24 ;  /* 0x000000352d1d7223 */ /* 0x040fe20000000018 */
[C---:B------:R-:W-:Y:S01]  /*1b5f0*/  FFMA R25, R45.reuse, R61, R26 ;  /* 0x0000003d2d197223 */ /* 0x040fe2000000001a */
[----:B------:R-:W-:Y:S01]  /*1b600*/  FFMA R27, R45, R57, R90 ;  /* 0x000000392d1b7223 */ /* 0x000fe2000000005a */
[----:B------:R-:W-:Y:S01]  /*1b610*/  FFMA R112, R44, R36, R112 ;  /* 0x000000242c707223 */ /* 0x000fe20000000070 */
[----:B------:R-:W-:Y:S01]  /*1b620*/  FFMA R24, R46, R54, R29 ;  /* 0x000000362e187223 */ /* 0x000fe2000000001d */
[C---:B--2---:R-:W-:Y:S01]  /*1b630*/  FFMA R110, R20.reuse, R60, R110 ;  /* 0x0000003c146e7223 */ /* 0x044fe2000000006e */
        /* <DEDUP_REMOVED lines=21> */
[----:B------:R-:W-:Y:S01]  /*1b790*/  FFMA R96, R51, R55, R96 ;  /* 0x0000003733607223 */ /* 0x000fe20000000060 */
[-C--:B----4-:R-:W-:Y:S01]  /*1b7a0*/  FFMA R74, R116, R60.reuse, R74 ;  /* 0x0000003c744a7223 */ /* 0x090fe2000000004a */
        /* <DEDUP_REMOVED lines=56> */
[----:B------:R-:W4:Y:S01]  /*1bb30*/  LDS.128 R44, [R2.X4+UR4+0x4560] ;  /* 0x00456004022c7984 */ /* 0x000f220008004c00 */
        /* <DEDUP_REMOVED lines=15> */
[----:B------:R-:W-:Y:S01]  /*1bc30*/  FFMA R113, R115, R55, R12 ;  /* 0x0000003773717223 */ /* 0x000fe2000000000c */
[----:B------:R-:W1:Y:S01]  /*1bc40*/  LDS.128 R32, [R2.X4+UR4+0x4760] ;  /* 0x0047600402207984 */ /* 0x000e620008004c00 */
        /* <DEDUP_REMOVED lines=32> */
[C---:B----4-:R-:W-:Y:S01]  /*1be50*/  FFMA R76, R44.reuse, R52, R76 ;  /* 0x000000342c4c7223 */ /* 0x050fe2000000004c */
        /* <DEDUP_REMOVED lines=31> */
[C---:B--2---:R-:W-:Y:S01]  /*1c050*/  FFMA R64, R24.reuse, R60, R64 ;  /* 0x0000003c18407223 */ /* 0x044fe20000000040 */
        /* <DEDUP_REMOVED lines=33> */
[----:B------:R-:W3:Y:S01]  /*1c270*/  LDS.128 R8, [R2.X4+UR4+0x170] ;  /* 0x0001700402087984 */ /* 0x000ee20008004c00 */
[C---:B------:R-:W-:Y:S01]  /*1c280*/  FFMA R13, R15.reuse, R59, R13 ;  /* 0x0000003b0f0d7223 */ /* 0x040fe2000000000d */
[C---:B------:R-:W-:Y:S01]  /*1c290*/  FFMA R14, R15.reuse, R55, R105 ;  /* 0x000000370f0e7223 */ /* 0x040fe20000000069 */
        /* <DEDUP_REMOVED lines=28> */
[-C--:B------:R-:W-:Y:S01]  /*1c460*/  FFMA R105, R18, R38.reuse, R105 ;  /* 0x0000002612697223 */ /* 0x080fe20000000069 */
[----:B------:R-:W-:Y:S01]  /*1c470*/  FFMA R22, R22, R38, R21 ;  /* 0x0000002616167223 */ /* 0x000fe20000000015 */
[-C--:B------:R-:W-:Y:S01]  /*1c480*/  FFMA R18, R19, R55.reuse, R104 ;  /* 0x0000003713127223 */ /* 0x080fe20000000068 */
[----:B------:R-:W-:Y:S01]  /*1c490*/  FFMA R38, R23, R55, R54 ;  /* 0x0000003717267223 */ /* 0x000fe20000000036 */
[----:B------:R-:W-:Y:S01]  /*1c4a0*/  FFMA R112, R115, R59, R112 ;  /* 0x0000003b73707223 */ /* 0x000fe20000000070 */
[C---:B------:R-:W-:Y:S01]  /*1c4b0*/  FFMA R16, R19.reuse, R63, R16 ;  /* 0x0000003f13107223 */ /* 0x040fe20000000010 */
[----:B------:R-:W-:Y:S01]  /*1c4c0*/  FFMA R17, R19, R59, R17 ;  /* 0x0000003b13117223 */ /* 0x000fe20000000011 */
[-C--:B------:R-:W-:Y:S01]  /*1c4d0*/  FFMA R115, R115, R39.reuse, R114 ;  /* 0x0000002773737223 */ /* 0x080fe20000000072 */
[----:B------:R-:W-:Y:S01]  /*1c4e0*/  FFMA R19, R19, R39, R105 ;  /* 0x0000002713137223 */ /* 0x000fe20000000069 */
[C---:B---3--:R-:W-:Y:S01]  /*1c4f0*/  FFMA R102, R8.reuse, R64, R102 ;  /* 0x0000004008667223 */ /* 0x048fe20000000066 */
[C---:B------:R-:W-:Y:S01]  /*1c500*/  FFMA R36, R23.reuse, R63, R36 ;  /* 0x0000003f17247223 */ /* 0x040fe20000000024 */
[C---:B------:R-:W-:Y:S01]  /*1c510*/  FFMA R37, R23.reuse, R59, R58 ;  /* 0x0000003b17257223 */ /* 0x040fe2000000003a */
[----:B------:R-:W-:Y:S01]  /*1c520*/  FFMA R39, R23, R39, R22 ;  /* 0x0000002717277223 */ /* 0x000fe20000000016 */
[C---:B----4-:R-:W-:Y:S01]  /*1c530*/  FFMA R98, R8.reuse, R84, R98 ;  /* 0x0000005408627223 */ /* 0x050fe20000000062 */
[C---:B------:R-:W-:Y:S01]  /*1c540*/  FFMA R57, R9.reuse, R65, R102 ;  /* 0x0000004109397223 */ /* 0x040fe20000000066 */
[----:B------:R-:W-:Y:S01]  /*1c550*/  LDS.128 R104, [R2.X4+UR4+0x2570] ;  /* 0x0025700402687984 */ /* 0x000fe20008004c00 */
[----:B-1----:R-:W-:Y:S01]  /*1c560*/  FFMA R20, R8, R76, R99 ;  /* 0x0000004c08147223 */ /* 0x002fe20000000063 */
[----:B------:R-:W-:-:S02]  /*1c570*/  FFMA R53, R9, R85, R98 ;  /* 0x0000005509357223 */ /* 0x000fc40000000062 */
[----:B------:R-:W-:Y:S01]  /*1c580*/  LDS.128 R60, [R2.X4+UR4+0x2770] ;  /* 0x00277004023c7984 */ /* 0x000fe20008004c00 */
[----:B-----5:R-:W-:Y:S01]  /*1c590*/  FFMA R8, R8, R28, R103 ;  /* 0x0000001c08087223 */ /* 0x020fe20000000067 */
[C---:B------:R-:W-:Y:S01]  /*1c5a0*/  FFMA R55, R9.reuse, R77, R20 ;  /* 0x0000004d09377223 */ /* 0x040fe20000000014 */
[C---:B------:R-:W-:Y:S01]  /*1c5b0*/  FFMA R98, R10.reuse, R86, R53 ;  /* 0x000000560a627223 */ /* 0x040fe20000000035 */
[----:B------:R-:W1:Y:S01]  /*1c5c0*/  LDS.128 R20, [R2.X4+UR4+0x770] ;  /* 0x0007700402147984 */ /* 0x000e620008004c00 */
        /* <DEDUP_REMOVED lines=60> */
[----:B------:R-:W-:Y:S01]  /*1c990*/  LDS.128 R56, [R2.X4+UR4+0x4370] ;  /* 0x0043700402387984 */ /* 0x000fe20008004c00 */
        /* <DEDUP_REMOVED lines=18> */
[----:B------:R-:W-:Y:S01]  /*1cac0*/  FFMA R102, R10, R78, R23 ;  /* 0x0000004e0a667223 */ /* 0x000fe20000000017 */
[----:B------:R-:W1:Y:S01]  /*1cad0*/  LDS.128 R68, [R2.X4+UR4+0x4170] ;  /* 0x0041700402447984 */ /* 0x000e620008004c00 */
        /* <DEDUP_REMOVED lines=109> */
[C---:B---3--:R-:W-:Y:S01]  /*1d1b0*/  FFMA R24, R40.reuse, R84, R24 ;  /* 0x0000005428187223 */ /* 0x048fe20000000018 */
        /* <DEDUP_REMOVED lines=31> */
[----:B------:R-:W-:Y:S01]  /*1d3b0*/  FFMA R20, R22, R86, R13 ;  /* 0x0000005616147223 */ /* 0x000fe2000000000d */
[----:B------:R-:W2:Y:S01]  /*1d3c0*/  LDS.128 R44, [R80+0x580] ;  /* 0x00058000502c7984 */ /* 0x000ea20000000c00 */
[C---:B------:R-:W-:Y:S01]  /*1d3d0*/  FFMA R21, R23.reuse, R79, R21 ;  /* 0x0000004f17157223 */ /* 0x040fe20000000015 */
[C---:B------:R-:W-:Y:S01]  /*1d3e0*/  FFMA R22, R23.reuse, R67, R112 ;  /* 0x0000004317167223 */ /* 0x040fe20000000070 */
[C---:B------:R-:W-:Y:S01]  /*1d3f0*/  FFMA R20, R23.reuse, R87, R20 ;  /* 0x0000005717147223 */ /* 0x040fe20000000014 */
[----:B------:R-:W4:Y:S01]  /*1d400*/  LDS.128 R32, [R80+0x380] ;  /* 0x0003800050207984 */ /* 0x000f220000000c00 */
[C---:B-1----:R-:W-:Y:S01]  /*1d410*/  FFMA R16, R8.reuse, R84, R16 ;  /* 0x0000005408107223 */ /* 0x042fe20000000010 */
[C---:B------:R-:W-:Y:S01]  /*1d420*/  FFMA R17, R8.reuse, R76, R17 ;  /* 0x0000004c08117223 */ /* 0x040fe20000000011 */
[C---:B------:R-:W-:Y:S01]  /*1d430*/  FFMA R18, R8.reuse, R64, R18 ;  /* 0x0000004008127223 */ /* 0x040fe20000000012 */
[----:B------:R-:W1:Y:S01]  /*1d440*/  LDS.128 R72, [R80+0x780] ;  /* 0x0007800050487984 */ /* 0x000e620000000c00 */
[----:B------:R-:W-:Y:S01]  /*1d450*/  FFMA R19, R8, R28, R19 ;  /* 0x0000001c08137223 */ /* 0x000fe20000000013 */
[----:B------:R-:W-:Y:S01]  /*1d460*/  FFMA R23, R23, R31, R111 ;  /* 0x0000001f17177223 */ /* 0x000fe2000000006f */
[C---:B------:R-:W-:Y:S01]  /*1d470*/  FFMA R8, R9.reuse, R85, R16 ;  /* 0x0000005509087223 */ /* 0x040fe20000000010 */
[----:B------:R-:W5:Y:S01]  /*1d480*/  LDS.128 R12, [R80+0x180] ;  /* 0x00018000500c7984 */ /* 0x000f620000000c00 */
[C---:B------:R-:W-:Y:S01]  /*1d490*/  FFMA R113, R9.reuse, R77, R17 ;  /* 0x0000004d09717223 */ /* 0x040fe20000000011 */
[C---:B------:R-:W-:Y:S01]  /*1d4a0*/  FFMA R111, R9.reuse, R65, R18 ;  /* 0x00000041096f7223 */ /* 0x040fe20000000012 */
[----:B------:R-:W-:Y:S01]  /*1d4b0*/  FFMA R112, R9, R29, R19 ;  /* 0x0000001d09707223 */ /* 0x000fe20000000013 */
[C---:B------:R-:W-:Y:S01]  /*1d4c0*/  FFMA R8, R10.reuse, R86, R8 ;  /* 0x000000560a087223 */ /* 0x040fe20000000008 */
[----:B------:R-:W5:Y:S01]  /*1d4d0*/  LDS.128 R16, [R2.X4+UR4+0x380] ;  /* 0x0003800402107984 */ /* 0x000f620008004c00 */
        /* <DEDUP_REMOVED lines=19> */
[-C--:B------:R-:W-:Y:S01]  /*1d610*/  FFMA R11, R11, R31.reuse, R112 ;  /* 0x0000001f0b0b7223 */ /* 0x080fe20000000070 */
[C---:B------:R-:W-:Y:S01]  /*1d620*/  FFMA R31, R7.reuse, R31, R6 ;  /* 0x0000001f071f7223 */ /* 0x040fe20000000006 */
[C---:B------:R-:W-:Y:S01]  /*1d630*/  FFMA R30, R7.reuse, R67, R66 ;  /* 0x00000043071e7223 */ /* 0x040fe20000000042 */
[C---:B--2---:R-:W-:Y:S01]  /*1d640*/  FFMA R6, R24.reuse, R44, R99 ;  /* 0x0000002c18067223 */ /* 0x044fe20000000063 */
[C---:B------:R-:W-:Y:S01]  /*1d650*/  FFMA R28, R7.reuse, R87, R28 ;  /* 0x00000057071c7223 */ /* 0x040fe2000000001c */
[----:B------:R-:W-:Y:S01]  /*1d660*/  FFMA R29, R7, R79, R78 ;  /* 0x0000004f071d7223 */ /* 0x000fe2000000004e */
[----:B------:R-:W-:Y:S01]  /*1d670*/  LDS.128 R160, [R80+0x1d0] ;  /* 0x0001d00050a07984 */ /* 0x000fe20000000c00 */
[----:B----4-:R-:W-:Y:S01]  /*1d680*/  FFMA R4, R24, R32, R109 ;  /* 0x0000002018047223 */ /* 0x010fe2000000006d */
[----:B------:R-:W-:-:S02]  /*1d690*/  FFMA R67, R25, R45, R6 ;  /* 0x0000002d19437223 */ /* 0x000fc40000000006 */
[----:B------:R-:W-:Y:S01]  /*1d6a0*/  LDS.128 R164, [R80+0x3d0] ;  /* 0x0003d00050a47984 */ /* 0x000fe20000000c00 */
[C---:B-1----:R-:W-:Y:S01]  /*1d6b0*/  FFMA R98, R24.reuse, R72, R98 ;  /* 0x0000004818627223 */ /* 0x042fe20000000062 */
[C---:B------:R-:W-:Y:S02]  /*1d6c0*/  FFMA R77, R25.reuse, R33, R4 ;  /* 0x00000021194d7223 */ /* 0x040fe40000000004 */
[----:B------:R-:W1:Y:S01]  /*1d6d0*/  LDS.128 R4, [R2.X4+UR4+0x780] ;  /* 0x0007800402047984 */ /* 0x000e620008004c00 */
[----:B-----5:R-:W-:Y:S01]  /*1d6e0*/  FFMA R110, R24, R12, R110 ;  /* 0x0000000c186e7223 */ /* 0x020fe2000000006e */
[C---:B------:R-:W-:Y:S01]  /*1d6f0*/  FFMA R24, R26.reuse, R46, R67 ;  /* 0x0000002e1a187223 */ /* 0x040fe20000000043 */
[C---:B------:R-:W-:Y:S01]  /*1d700*/  FFMA R65, R25.reuse, R73, R98 ;  /* 0x0000004919417223 */ /* 0x040fe20000000062 */
[C---:B------:R-:W-:Y:S01]  /*1d710*/  FFMA R112, R26.reuse, R34, R77 ;  /* 0x000000221a707223 */ /* 0x040fe2000000004d */
        /* <DEDUP_REMOVED lines=35> */
[----:B-1----:R-:W-:Y:S01]  /*1d950*/  FFMA R90, R4, R32, R90 ;  /* 0x00000020045a7223 */ /* 0x002fe2000000005a */
        /* <DEDUP_REMOVED lines=30> */
[----:B------:R-:W-:Y:S01]  /*1db40*/  FFMA R36, R26, R74, R37 ;  /* 0x0000004a1a247223 */ /* 0x000fe20000000025 */
[C---:B------:R-:W-:Y:S01]  /*1db50*/  FFMA R39, R25.reuse, R45, R102 ;  /* 0x0000002d19277223 */ /* 0x040fe20000000066 */
[----:B------:R-:W-:Y:S01]  /*1db60*/  FFMA R25, R25, R13, R114 ;  /* 0x0000000d19197223 */ /* 0x000fe20000000072 */
[----:B------:R-:W-:Y:S01]  /*1db70*/  FFMA R85, R27, R35, R24 ;  /* 0x000000231b557223 */ /* 0x000fe20000000018 */
[C---:B---3--:R-:W-:Y:S01]  /*1db80*/  FFMA R100, R16.reuse, R32, R100 ;  /* 0x0000002010647223 */ /* 0x048fe20000000064 */
[C---:B------:R-:W-:Y:S01]  /*1db90*/  FFMA R24, R16.reuse, R72, R81 ;  /* 0x0000004810187223 */ /* 0x040fe20000000051 */
[C---:B------:R-:W-:Y:S01]  /*1dba0*/  FFMA R82, R16.reuse, R44, R82 ;  /* 0x0000002c10527223 */ /* 0x040fe20000000052 */
[----:B------:R-:W-:Y:S01]  /*1dbb0*/  FFMA R16, R16, R12, R101 ;  /* 0x0000000c10107223 */ /* 0x000fe20000000065 */
[----:B------:R-:W-:Y:S01]  /*1dbc0*/  FFMA R37, R17, R33, R100 ;  /* 0x0000002111257223 */ /* 0x000fe20000000064 */
[C---:B------:R-:W-:Y:S01]  /*1dbd0*/  FFMA R84, R26.reuse, R46, R39 ;  /* 0x0000002e1a547223 */ /* 0x040fe20000000027 */
[----:B------:R-:W3:Y:S01]  /*1dbe0*/  LDS.128 R100, [R2.X4+UR4+0x4180] ;  /* 0x0041800402647984 */ /* 0x000ee20008004c00 */
        /* <DEDUP_REMOVED lines=12> */
[----:B------:R-:W4:Y:S01]  /*1dcb0*/  LDS.128 R64, [R2.X4+UR4+0x4380] ;  /* 0x0043800402407984 */ /* 0x000f220008004c00 */
        /* <DEDUP_REMOVED lines=40> */
[----:B------:R-:W2:Y:S01]  /*1df40*/  LDS.128 R68, [R2.X4+UR4+0x4780] ;  /* 0x0047800402447984 */ /* 0x000ea20008004c00 */
        /* <DEDUP_REMOVED lines=94> */
[----:B------:R-:W1:Y:S01]  /*1e530*/  LDS.128 R20, [R2.X4+UR4+0x190] ;  /* 0x0001900402147984 */ /* 0x000e620008004c00 */
[C---:B------:R-:W-:Y:S01]  /*1e540*/  FFMA R25, R27.reuse, R47, R25 ;  /* 0x0000002f1b197223 */ /* 0x040fe20000000019 */
[C---:B--2---:R-:W-:Y:S01]  /*1e550*/  FFMA R8, R16.reuse, R72, R8 ;  /* 0x0000004810087223 */ /* 0x044fe20000000008 */
[C---:B------:R-:W-:Y:S01]  /*1e560*/  FFMA R9, R16.reuse, R44, R9 ;  /* 0x0000002c10097223 */ /* 0x040fe20000000009 */
[----:B------:R-:W2:Y:S01]  /*1e570*/  LDS.128 R40, [R80+0x390] ;  /* 0x0003900050287984 */ /* 0x000ea20000000c00 */
[C---:B------:R-:W-:Y:S01]  /*1e580*/  FFMA R10, R16.reuse, R32, R10 ;  /* 0x00000020100a7223 */ /* 0x040fe2000000000a */
[----:B------:R-:W-:Y:S01]  /*1e590*/  FFMA R11, R16, R12, R11 ;  /* 0x0000000c100b7223 */ /* 0x000fe2000000000b */
        /* <DEDUP_REMOVED lines=28> */
[-C--:B------:R-:W-:Y:S01]  /*1e760*/  FFMA R18, R19, R35.reuse, R100 ;  /* 0x0000002313127223 */ /* 0x080fe20000000064 */
[----:B------:R-:W-:Y:S01]  /*1e770*/  FFMA R14, R7, R35, R34 ;  /* 0x00000023070e7223 */ /* 0x000fe20000000022 */
[----:B------:R-:W-:Y:S01]  /*1e780*/  FFMA R19, R19, R15, R101 ;  /* 0x0000000f13137223 */ /* 0x000fe20000000065 */
[C---:B------:R-:W-:Y:S01]  /*1e790*/  FFMA R12, R7.reuse, R75, R12 ;  /* 0x0000004b070c7223 */ /* 0x040fe2000000000c */
[C---:B------:R-:W-:Y:S01]  /*1e7a0*/  FFMA R13, R7.reuse, R47, R46 ;  /* 0x0000002f070d7223 */ /* 0x040fe2000000002e */
[C---:B-1----:R-:W-:Y:S01]  /*1e7b0*/  FFMA R4, R20.reuse, R48, R99 ;  /* 0x0000003014047223 */ /* 0x042fe20000000063 */
[----:B------:R-:W-:Y:S01]  /*1e7c0*/  FFMA R15, R7, R15, R6 ;  /* 0x0000000f070f7223 */ /* 0x000fe20000000006 */
[----:B------:R-:W-:Y:S01]  /*1e7d0*/  LDS.128 R72, [R2.X4+UR4+0x2590] ;  /* 0x0025900402487984 */ /* 0x000fe20008004c00 */
[----:B--2---:R-:W-:Y:S01]  /*1e7e0*/  FFMA R112, R20, R40, R112 ;  /* 0x0000002814707223 */ /* 0x004fe20000000070 */
[----:B------:R-:W-:-:S02]  /*1e7f0*/  FFMA R35, R21, R49, R4 ;  /* 0x0000003115237223 */ /* 0x000fc40000000004 */
[----:B------:R-:W-:Y:S01]  /*1e800*/  LDS.128 R116, [R2.X4+UR4+0x23f0] ;  /* 0x0023f00402747984 */ /* 0x000fe20008004c00 */
[C---:B----4-:R-:W-:Y:S01]  /*1e810*/  FFMA R98, R20.reuse, R52, R98 ;  /* 0x0000003414627223 */ /* 0x050fe20000000062 */
[C---:B------:R-:W-:Y:S02]  /*1e820*/  FFMA R45, R21.reuse, R41, R112 ;  /* 0x00000029152d7223 */ /* 0x040fe40000000070 */
[----:B------:R-:W1:Y:S01]  /*1e830*/  LDS.128 R4, [R2.X4+UR4+0x790] ;  /* 0x0007900402047984 */ /* 0x000e620008004c00 */
[----:B-----5:R-:W-:Y:S01]  /*1e840*/  FFMA R20, R20, R104, R113 ;  /* 0x0000006814147223 */ /* 0x020fe20000000071 */
[C---:B------:R-:W-:Y:S01]  /*1e850*/  FFMA R33, R21.reuse, R53, R98 ;  /* 0x0000003515217223 */ /* 0x040fe20000000062 */
[C---:B------:R-:W-:Y:S01]  /*1e860*/  FFMA R100, R22.reuse, R42, R45 ;  /* 0x0000002a16647223 */ /* 0x040fe2000000002d */
[----:B------:R-:W-:Y:S01]  /*1e870*/  LDS.128 R112, [R80+0x1a0] ;  /* 0x0001a00050707984 */ /* 0x000fe20000000c00 */
        /* <DEDUP_REMOVED lines=36> */
[----:B------:R-:W-:Y:S01]  /*1eac0*/  FFMA R93, R31, R43, R28 ;  /* 0x0000002b1f5d7223 */ /* 0x000fe2000000001c */
[----:B-1----:R-:W-:Y:S01]  /*1ead0*/  FFMA R28, R4, R40, R89 ;  /* 0x00000028041c7223 */ /* 0x002fe20000000059 */
[C---:B------:R-:W-:Y:S01]  /*1eae0*/  FFMA R92, R30.reuse, R50, R35 ;  /* 0x000000321e5c7223 */ /* 0x040fe20000000023 */
        /* <DEDUP_REMOVED lines=33> */
[----:B---3--:R-:W-:Y:S01]  /*1ed00*/  FFMA R20, R8, R40, R81 ;  /* 0x0000002808147223 */ /* 0x008fe20000000051 */
[----:B------:R-:W2:Y:S01]  /*1ed10*/  LDS.128 R28, [R2.X4+UR4+0x4190] ;  /* 0x00419004021c7984 */ /* 0x000ea20008004c00 */
        /* <DEDUP_REMOVED lines=134> */
[----:B------:R-:W-:Y:S01]  /*1f580*/  LDS.128 R56, [R80+0x5a0] ;  /* 0x0005a00050387984 */ /* 0x000fe20000000c00 */
        /* <DEDUP_REMOVED lines=18> */
[----:B------:R-:W4:Y:S01]  /*1f6b0*/  LDS.128 R24, [R80+0x3a0] ;  /* 0x0003a00050187984 */ /* 0x000f220000000c00 */
[C---:B------:R-:W-:Y:S01]  /*1f6c0*/  FFMA R62, R63.reuse, R43, R77 ;  /* 0x0000002b3f3e7223 */ /* 0x040fe2000000004d */
[C---:B--2---:R-:W-:Y:S01]  /*1f6d0*/  FFMA R16, R108.reuse, R52, R16 ;  /* 0x000000346c107223 */ /* 0x044fe20000000010 */
[C---:B------:R-:W-:Y:S01]  /*1f6e0*/  FFMA R17, R108.reuse, R48, R17 ;  /* 0x000000306c117223 */ /* 0x040fe20000000011 */
[----:B------:R-:W2:Y:S01]  /*1f6f0*/  LDS.128 R68, [R80+0x7a0] ;  /* 0x0007a00050447984 */ /* 0x000ea20000000c00 */
        /* <DEDUP_REMOVED lines=31> */
[C---:B-1----:R-:W-:Y:S01]  /*1f8f0*/  FFMA R8, R4.reuse, R56, R99 ;  /* 0x0000003804087223 */ /* 0x042fe20000000063 */
[C---:B------:R-:W-:Y:S01]  /*1f900*/  FFMA R77, R11.reuse, R51, R50 ;  /* 0x000000330b4d7223 */ /* 0x040fe20000000032 */
[----:B------:R-:W-:Y:S01]  /*1f910*/  FFMA R107, R11, R107, R10 ;  /* 0x0000006b0b6b7223 */ /* 0x000fe2000000000a */
[----:B------:R-:W-:Y:S01]  /*1f920*/  LDS.128 R120, [R2.X4+UR4+0x25f0] ;  /* 0x0025f00402787984 */ /* 0x000fe20008004c00 */
[----:B----4-:R-:W-:Y:S01]  /*1f930*/  FFMA R100, R4, R24, R100 ;  /* 0x0000001804647223 */ /* 0x010fe20000000064 */
[----:B------:R-:W-:-:S02]  /*1f940*/  FFMA R43, R5, R57, R8 ;  /* 0x00000039052b7223 */ /* 0x000fc40000000008 */
[----:B------:R-:W1:Y:S01]  /*1f950*/  LDS.128 R8, [R2.X4+UR4+0x7a0] ;  /* 0x0007a00402087984 */ /* 0x000e620008004c00 */
[C---:B--2---:R-:W-:Y:S01]  /*1f960*/  FFMA R98, R4.reuse, R68, R98 ;  /* 0x0000004404627223 */ /* 0x044fe20000000062 */
[----:B------:R-:W-:Y:S01]  /*1f970*/  FFMA R4, R4, R112, R101 ;  /* 0x0000007004047223 */ /* 0x000fe20000000065 */
[C---:B------:R-:W-:Y:S01]  /*1f980*/  FFMA R49, R5.reuse, R25, R100 ;  /* 0x0000001905317223 */ /* 0x040fe20000000064 */
[----:B------:R-:W-:Y:S01]  /*1f990*/  LDS.128 R124, [R2.X4+UR4+0x27f0] ;  /* 0x0027f004027c7984 */ /* 0x000fe20008004c00 */
[C---:B------:R-:W-:Y:S01]  /*1f9a0*/  FFMA R41, R5.reuse, R69, R98 ;  /* 0x0000004505297223 */ /* 0x040fe20000000062 */
[----:B------:R-:W-:Y:S01]  /*1f9b0*/  FFMA R5, R5, R113, R4 ;  /* 0x0000007105057223 */ /* 0x000fe20000000004 */
[C---:B------:R-:W-:Y:S01]  /*1f9c0*/  FFMA R4, R6.reuse, R58, R43 ;  /* 0x0000003a06047223 */ /* 0x040fe2000000002b */
[C---:B------:R-:W-:Y:S01]  /*1f9d0*/  FFMA R104, R6.reuse, R26, R49 ;  /* 0x0000001a06687223 */ /* 0x040fe20000000031 */
[----:B------:R-:W-:Y:S01]  /*1f9e0*/  FFMA R102, R6, R70, R41 ;  /* 0x0000004606667223 */ /* 0x000fe20000000029 */
[C---:B-----5:R-:W-:Y:S01]  /*1f9f0*/  FFMA R96, R16.reuse, R24, R96 ;  /* 0x0000001810607223 */ /* 0x060fe20000000060 */
[----:B------:R-:W-:Y:S01]  /*1fa00*/  FFMA R103, R7, R59, R4 ;  /* 0x0000003b07677223 */ /* 0x000fe20000000004 */
[C---:B------:R-:W-:Y:S01]  /*1fa10*/  FFMA R4, R16.reuse, R68, R0 ;  /* 0x0000004410047223 */ /* 0x040fe20000000000 */
        /* <DEDUP_REMOVED lines=46> */
[C---:B------:R-:W-:Y:S01]  /*1fd00*/  FFMA R40, R10.reuse, R70, R41 ;  /* 0x000000460a287223 */ /* 0x040fe20000000029 */
[----:B------:R-:W1:Y:S01]  /*1fd10*/  LDS.128 R12, [R2.X4+UR4+0x25a0] ;  /* 0x0025a004020c7984 */ /* 0x000e620008004c00 */
        /* <DEDUP_REMOVED lines=31> */
[----:B------:R-:W4:Y:S01]  /*1ff10*/  LDS.128 R48, [R2.X4+UR4+0x43a0] ;  /* 0x0043a00402307984 */ /* 0x000f220008004c00 */
[----:B------:R-:W-:Y:S01]  /*1ff20*/  FFMA R17, R17, R113, R82 ;  /* 0x0000007111117223 */ /* 0x000fe20000000052 */
[C---:B------:R-:W-:Y:S01]  /*1ff30*/  FFMA R84, R18.reuse, R58, R43 ;  /* 0x0000003a12547223 */ /* 0x040fe2000000002b */
        /* <DEDUP_REMOVED lines=33> */
[C---:B---3--:R-:W-:Y:S01]  /*20150*/  FFMA R28, R4.reuse, R68, R28 ;  /* 0x00000044041c7223 */ /* 0x048fe2000000001c */
[----:B------:R-:W-:Y:S01]  /*20160*/  FFMA R30, R4, R24, R30 ;  /* 0x00000018041e7223 */ /* 0x000fe2000000001e */
[----:B------:R-:W-:Y:S01]  /*20170*/  FFMA R55, R11, R27, R8 ;  /* 0x0000001b0b377223 */ /* 0x000fe20000000008 */
[C---:B------:R-:W-:Y:S01]  /*20180*/  FFMA R54, R10.reuse, R58, R15 ;  /* 0x0000003a0a367223 */ /* 0x040fe2000000000f */
        /* <DEDUP_REMOVED lines=11> */
[C---:B----4-:R-:W-:Y:S01]  /*20240*/  FFMA R32, R48.reuse, R68, R32 ;  /* 0x0000004430207223 */ /* 0x050fe20000000020 */
        /* <DEDUP_REMOVED lines=129> */
[C---:B-1----:R-:W-:Y:S01]  /*20a60*/  FFMA R102, R8.reuse, R64, R102 ;  /* 0x0000004008667223 */ /* 0x042fe20000000066 */
[C---:B------:R-:W-:Y:S01]  /*20a70*/  FFMA R77, R19.reuse, R59, R58 ;  /* 0x0000003b134d7223 */ /* 0x040fe2000000003a */
[----:B------:R-:W-:Y:S01]  /*20a80*/  FFMA R115, R19, R115, R18 ;  /* 0x0000007313737223 */ /* 0x000fe20000000012 */
[----:B------:R-:W-:Y:S01]  /*20a90*/  LDS.128 R128, [R2.X4+UR4+0x41f0] ;  /* 0x0041f00402807984 */ /* 0x000fe20008004c00 */
[----:B--2---:R-:W-:Y:S01]  /*20aa0*/  FFMA R16, R8, R72, R103 ;  /* 0x0000004808107223 */ /* 0x004fe20000000067 */
[----:B------:R-:W-:-:S02]  /*20ab0*/  FFMA R17, R9, R65, R102 ;  /* 0x0000004109117223 */ /* 0x000fc40000000066 */
[----:B------:R-:W-:Y:S01]  /*20ac0*/  LDS.128 R136, [R2.X4+UR4+0x45f0] ;  /* 0x0045f00402887984 */ /* 0x000fe20008004c00 */
[----:B----4-:R-:W-:Y:S01]  /*20ad0*/  FFMA R104, R8, R60, R104 ;  /* 0x0000003c08687223 */ /* 0x010fe20000000068 */
[C---:B------:R-:W-:Y:S01]  /*20ae0*/  FFMA R19, R9.reuse, R73, R16 ;  /* 0x0000004909137223 */ /* 0x040fe20000000010 */
[----:B------:R-:W-:Y:S01]  /*20af0*/  FFMA R70, R10, R66, R17 ;  /* 0x000000420a467223 */ /* 0x000fe20000000011 */
[----:B------:R-:W-:Y:S01]  /*20b00*/  LDS.128 R140, [R2.X4+UR4+0x47f0] ;  /* 0x0047f004028c7984 */ /* 0x000fe20008004c00 */
[----:B-----5:R-:W-:Y:S01]  /*20b10*/  FFMA R8, R8, R12, R105 ;  /* 0x0000000c08087223 */ /* 0x020fe20000000069 */
[----:B------:R-:W-:Y:S01]  /*20b20*/  FFMA R57, R9, R61, R104 ;  /* 0x0000003d09397223 */ /* 0x000fe20000000068 */
[----:B------:R-:W-:Y:S01]  /*20b30*/  FFMA R70, R11, R67, R70 ;  /* 0x000000430b467223 */ /* 0x000fe20000000046 */
[----:B------:R-:W-:Y:S01]  /*20b40*/  LDS.128 R144, [R2.X4+UR4+0x61f0] ;  /* 0x0061f00402907984 */ /* 0x000fe20008004c00 */
[----:B------:R-:W-:Y:S01]  /*20b50*/  FFMA R9, R9, R13, R8 ;  /* 0x0000000d09097223 */ /* 0x000fe20000000008 */
[----:B------:R-:W-:Y:S01]  /*20b60*/  FFMA R8, R10, R74, R19 ;  /* 0x0000004a0a087223 */ /* 0x000fe20000000013 */
[----:B------:R-:W-:Y:S01]  /*20b70*/  FFMA R100, R108, R60, R100 ;  /* 0x0000003c6c647223 */ /* 0x000fe20000000064 */
[----:B------:R-:W1:Y:S01]  /*20b80*/  LDS.128 R16, [R2.X4+UR4+0x21b0] ;  /* 0x0021b00402107984 */ /* 0x000e620008004c00 */
        /* <DEDUP_REMOVED lines=66> */
[----:B------:R-:W-:Y:S01]  /*20fb0*/  FFMA R100, R18, R74, R59 ;  /* 0x0000004a12647223 */ /* 0x000fe2000000003b */
[----:B--2---:R-:W-:Y:S01]  /*20fc0*/  FFMA R16, R8, R60, R85 ;  /* 0x0000003c08107223 */ /* 0x004fe20000000055 */
[----:B------:R-:W-:Y:S01]  /*20fd0*/  FFMA R102, R18, R14, R17 ;  /* 0x0000000e12667223 */ /* 0x000fe20000000011 */
[----:B------:R-:W2:Y:S01]  /*20fe0*/  LDS.128 R88, [R2.X4+UR4+0x41b0] ;  /* 0x0041b00402587984 */ /* 0x000ea20008004c00 */
        /* <DEDUP_REMOVED lines=63> */
[----:B------:R-:W4:Y:S01]  /*213e0*/  LDS.128 R56, [R2.X4+UR4+0x61b0] ;  /* 0x0061b00402387984 */ /* 0x000f220008004c00 */
        /* <DEDUP_REMOVED lines=15> */
[C---:B-1----:R-:W-:Y:S01]  /*214e0*/  FFMA R40, R8.reuse, R64, R40 ;  /* 0x0000004008287223 */ /* 0x042fe20000000028 */
        /* <DEDUP_REMOVED lines=70> */
[----:B------:R-:W-:Y:S01]  /*21950*/  FFMA R17, R42, R62, R17 ;  /* 0x0000003e2a117223 */ /* 0x000fe20000000011 */
[C---:B------:R-:W-:Y:S01]  /*21960*/  FFMA R41, R43.reuse, R75, R41 ;  /* 0x0000004b2b297223 */ /* 0x040fe20000000029 */
[----:B------:R-:W4:Y:S01]  /*21970*/  LDS.128 R44, [R80+0x3c0] ;  /* 0x0003c000502c7984 */ /* 0x000f220000000c00 */
[C---:B--2---:R-:W-:Y:S01]  /*21980*/  FFMA R20, R28.reuse, R64, R20 ;  /* 0x000000401c147223 */ /* 0x044fe20000000014 */
[C---:B------:R-:W-:Y:S01]  /*21990*/  FFMA R40, R43.reuse, R67, R40 ;  /* 0x000000432b287223 */ /* 0x040fe20000000028 */
[C---:B------:R-:W-:Y:S01]  /*219a0*/  FFMA R42, R43.reuse, R63, R17 ;  /* 0x0000003f2b2a7223 */ /* 0x040fe20000000011 */
[----:B------:R-:W2:Y:S01]  /*219b0*/  LDS.128 R48, [R80+0x7c0] ;  /* 0x0007c00050307984 */ /* 0x000ea20000000c00 */
[----:B------:R-:W-:Y:S01]  /*219c0*/  FFMA R43, R43, R15, R16 ;  /* 0x0000000f2b2b7223 */ /* 0x000fe20000000010 */
        /* <DEDUP_REMOVED lines=18> */
[----:B------:R-:W-:Y:S01]  /*21af0*/  FFMA R77, R33, R73, R77 ;  /* 0x00000049214d7223 */ /* 0x000fe2000000004d */
        /* <DEDUP_REMOVED lines=15> */
[C---:B----4-:R-:W-:Y:S01]  /*21bf0*/  FFMA R112, R8.reuse, R44, R112 ;  /* 0x0000002c08707223 */ /* 0x050fe20000000070 */
[----:B------:R-:W-:Y:S01]  /*21c00*/  FFMA R74, R35, R67, R66 ;  /* 0x00000043234a7223 */ /* 0x000fe20000000042 */
[C---:B------:R-:W-:Y:S01]  /*21c10*/  FFMA R35, R9.reuse, R53, R12 ;  /* 0x0000003509237223 */ /* 0x040fe2000000000c */
[----:B------:R-:W-:Y:S01]  /*21c20*/  LDS.128 R148, [R2.X4+UR4+0x63f0] ;  /* 0x0063f00402947984 */ /* 0x000fe20008004c00 */
[----:B--2---:R-:W-:Y:S01]  /*21c30*/  FFMA R70, R8, R48, R70 ;  /* 0x0000003008467223 */ /* 0x004fe20000000046 */
[----:B------:R-:W-:-:S02]  /*21c40*/  FFMA R61, R9, R45, R112 ;  /* 0x0000002d093d7223 */ /* 0x000fc40000000070 */
[----:B------:R-:W1:Y:S01]  /*21c50*/  LDS.128 R12, [R2.X4+UR4+0x7c0] ;  /* 0x0007c004020c7984 */ /* 0x000e620008004c00 */
[----:B-----5:R-:W-:Y:S01]  /*21c60*/  FFMA R8, R8, R4, R113 ;  /* 0x0000000408087223 */ /* 0x020fe20000000071 */
[C---:B------:R-:W-:Y:S01]  /*21c70*/  FFMA R33, R9.reuse, R49, R70 ;  /* 0x0000003109217223 */ /* 0x040fe20000000046 */
[C---:B------:R-:W-:Y:S01]  /*21c80*/  FFMA R72, R10.reuse, R46, R61 ;  /* 0x0000002e0a487223 */ /* 0x040fe2000000003d */
[----:B------:R-:W-:Y:S01]  /*21c90*/  LDS.128 R112, [R2.X4+UR4+0x21f0] ;  /* 0x0021f00402707984 */ /* 0x000fe20008004c00 */
        /* <DEDUP_REMOVED lines=123> */
[----:B---3--:R-:W-:Y:S01]  /*22450*/  FFMA R38, R8, R44, R38 ;  /* 0x0000002c08267223 */ /* 0x008fe20000000026 */
[----:B------:R-:W-:Y:S01]  /*22460*/  FFMA R14, R14, R6, R13 ;  /* 0x000000060e0e7223 */ /* 0x000fe2000000000d */
[----:B------:R-:W2:Y:S01]  /*22470*/  LDS.128 R20, [R2.X4+UR4+0x47c0] ;  /* 0x0047c00402147984 */ /* 0x000ea20008004c00 */
        /* <DEDUP_REMOVED lines=16> */
[C---:B----4-:R-:W-:Y:S01]  /*22580*/  FFMA R10, R32.reuse, R48, R87 ;  /* 0x00000030200a7223 */ /* 0x050fe20000000057 */
        /* <DEDUP_REMOVED lines=69> */
[C---:B------:R-:W-:Y:S01]  /*229e0*/  FFMA R18, R19.reuse, R47, R18 ;  /* 0x0000002f13127223 */ /* 0x040fe20000000012 */
[----:B------:R-:W-:Y:S01]  /*229f0*/  FFMA R19, R19, R7, R78 ;  /* 0x0000000713137223 */ /* 0x000fe2000000004e */
        /* <DEDUP_REMOVED lines=54> */
[C---:B-1----:R-:W-:Y:S01]  /*22d60*/  FFMA R44, R40.reuse, R160, R73 ;  /* 0x000000a0282c7223 */ /* 0x042fe20000000049 */
[----:B------:R-:W1:Y:S01]  /*22d70*/  LDS.128 R4, [R2.X4+UR4+0x5d0] ;  /* 0x0005d00402047984 */ /* 0x000e620008004c00 */
[C---:B------:R-:W-:Y:S01]  /*22d80*/  FFMA R70, R40.reuse, R172, R70 ;  /* 0x000000ac28467223 */ /* 0x040fe20000000046 */
[C---:B------:R-:W-:Y:S01]  /*22d90*/  FFMA R72, R40.reuse, R164, R72 ;  /* 0x000000a428487223 */ /* 0x040fe20000000048 */
[-C--:B------:R-:W-:Y:S01]  /*22da0*/  FFMA R40, R40, R168.reuse, R71 ;  /* 0x000000a828287223 */ /* 0x080fe20000000047 */
        /* <DEDUP_REMOVED lines=12> */
[C---:B------:R-:W-:Y:S01]  /*22e70*/  FFMA R17, R212.reuse, R168, R17 ;  /* 0x000000a8d4117223 */ /* 0x040fe20000000011 */
[-C--:B------:R-:W-:Y:S01]  /*22e80*/  FFMA R16, R212, R172.reuse, R16 ;  /* 0x000000acd4107223 */ /* 0x080fe20000000010 */
        /* <DEDUP_REMOVED lines=17> */
[----:B------:R-:W-:Y:S01]  /*22fa0*/  STL [R1+0x8], R40 ;  /* 0x0000082801007387 */ /* 0x000fe20000100800 */
[C---:B------:R-:W-:Y:S01]  /*22fb0*/  FFMA R13, R216.reuse, R168, R13 ;  /* 0x000000a8d80d7223 */ /* 0x040fe2000000000d */
[----:B------:R-:W-:Y:S01]  /*22fc0*/  FFMA R216, R216, R172, R12 ;  /* 0x000000acd8d87223 */ /* 0x000fe2000000000c */
[-C--:B------:R-:W-:Y:S01]  /*22fd0*/  FFMA R12, R220, R160.reuse, R11 ;  /* 0x000000a0dc0c7223 */ /* 0x080fe2000000000b */
[----:B------:R2:W-:Y:S01]  /*22fe0*/  STL [R1+0x4], R29 ;  /* 0x0000041d01007387 */ /* 0x0005e20000100800 */
[----:B-1----:R-:W-:Y:S01]  /*22ff0*/  FFMA R30, R4, R160, R66 ;  /* 0x000000a0041e7223 */ /* 0x002fe20000000042 */
[C---:B------:R-:W-:Y:S01]  /*23000*/  FFMA R11, R220.reuse, R164, R10 ;  /* 0x000000a4dc0b7223 */ /* 0x040fe2000000000a */
[C---:B------:R-:W-:Y:S01]  /*23010*/  FFMA R10, R220.reuse, R168, R9 ;  /* 0x000000a8dc0a7223 */ /* 0x040fe20000000009 */
[----:B------:R1:W-:Y:S01]  /*23020*/  STL [R1], R28 ;  /* 0x0000001c01007387 */ /* 0x0003e20000100800 */
[----:B------:R-:W-:Y:S01]  /*23030*/  FFMA R9, R220, R172, R8 ;  /* 0x000000acdc097223 */ /* 0x000fe20000000008 */
[----:B------:R-:W-:Y:S01]  /*23040*/  FFMA R8, R224, R160, R59 ;  /* 0x000000a0e0087223 */ /* 0x000fe2000000003b */
[----:B------:R-:W-:Y:S01]  /*23050*/  FFMA R208, R208, R172, R20 ;  /* 0x000000acd0d07223 */ /* 0x000fe20000000014 */
[----:B------:R3:W-:Y:S01]  /*23060*/  STL [R1+0x14], R30 ;  /* 0x0000141e01007387 */ /* 0x0007e20000100800 */
[C---:B------:R-:W-:Y:S01]  /*23070*/  FFMA R232, R43.reuse, R175, R46 ;  /* 0x000000af2be87223 */ /* 0x040fe2000000002e */
[-C--:B--2---:R-:W-:Y:S01]  /*23080*/  FFMA R29, R4, R164.reuse, R65 ;  /* 0x000000a4041d7223 */ /* 0x084fe20000000041 */
[C---:B------:R-:W-:Y:S01]  /*23090*/  FFMA R234, R43.reuse, R171, R44 ;  /* 0x000000ab2bea7223 */ /* 0x040fe2000000002c */
[----:B------:R-:W-:Y:S01]  /*230a0*/  FFMA R235, R43, R167, R42 ;  /* 0x000000a72beb7223 */ /* 0x000fe2000000002a */
[----:B------:R-:W-:Y:S01]  /*230b0*/  FFMA R236, R176, R164, R236 ;  /* 0x000000a4b0ec7223 */ /* 0x000fe200000000ec */
[----:B-1----:R-:W-:Y:S01]  /*230c0*/  FFMA R28, R4, R168, R64 ;  /* 0x000000a8041c7223 */ /* 0x002fe20000000040 */
[----:B------:R1:W-:Y:S01]  /*230d0*/  STL [R1+0x10], R29 ;  /* 0x0000101d01007387 */ /* 0x0003e20000100800 */
[C---:B------:R-:W-:Y:S01]  /*230e0*/  FFMA R240, R180.reuse, R160, R240 ;  /* 0x000000a0b4f07223 */ /* 0x040fe200000000f0 */
[----:B------:R-:W-:Y:S01]  /*230f0*/  FFMA R239, R180, R164, R239 ;  /* 0x000000a4b4ef7223 */ /* 0x000fe200000000ef */
[-C--:B---3--:R-:W-:Y:S01]  /*23100*/  FFMA R30, R200, R160.reuse, R35 ;  /* 0x000000a0c81e7223 */ /* 0x088fe20000000023 */
[----:B------:R2:W-:Y:S01]  /*23110*/  STL [R1+0xc], R28 ;  /* 0x00000c1c01007387 */ /* 0x0005e20000100800 */
[C---:B------:R-:W-:Y:S01]  /*23120*/  FFMA R243, R184.reuse, R160, R243 ;  /* 0x000000a0b8f37223 */ /* 0x040fe200000000f3 */
[----:B------:R-:W-:Y:S01]  /*23130*/  FFMA R242, R184, R164, R242 ;  /* 0x000000a4b8f27223 */ /* 0x000fe200000000f2 */
[C---:B------:R-:W-:Y:S01]  /*23140*/  FFMA R246, R188.reuse, R160, R246 ;  /* 0x000000a0bcf67223 */ /* 0x040fe200000000f6 */
[----:B------:R-:W-:Y:S01]  /*23150*/  FFMA R245, R188, R164, R245 ;  /* 0x000000a4bcf57223 */ /* 0x000fe200000000f5 */
[----:B------:R-:W-:Y:S01]  /*23160*/  FFMA R249, R192, R160, R249 ;  /* 0x000000a0c0f97223 */ /* 0x000fe200000000f9 */
[-C--:B-1----:R-:W-:Y:S01]  /*23170*/  FFMA R29, R200, R164.reuse, R34 ;  /* 0x000000a4c81d7223 */ /* 0x082fe20000000022 */
[-C--:B------:R-:W-:Y:S01]  /*23180*/  FFMA R248, R192, R164.reuse, R248 ;  /* 0x000000a4c0f87223 */ /* 0x080fe200000000f8 */
[C---:B------:R-:W-:Y:S01]  /*23190*/  FFMA R251, R196.reuse, R164, R251 ;  /* 0x000000a4c4fb7223 */ /* 0x040fe200000000fb */
[----:B------:R-:W-:Y:S01]  /*231a0*/  MOV R212, R235 ;  /* 0x000000eb00d47202 */ /* 0x000fe20000000f00 */
[----:B--2---:R-:W-:Y:S01]  /*231b0*/  FFMA R28, R196, R160, R38 ;  /* 0x000000a0c41c7223 */ /* 0x004fe20000000026 */
[----:B------:R-:W-:Y:S01]  /*231c0*/  MOV R220, R234 ;  /* 0x000000ea00dc7202 */ /* 0x000fe20000000f00 */
[----:B------:R-:W-:Y:S01]  /*231d0*/  LDS.128 R68, [R80+0x1f0] ;  /* 0x0001f00050447984 */ /* 0x000fe20000000c00 */
[----:B------:R-:W-:Y:S01]  /*231e0*/  MOV R160, R232 ;  /* 0x000000e800a07202 */ /* 0x000fe20000000f00 */
[----:B------:R-:W-:Y:S01]  /*231f0*/  FFMA R238, R4, R172, R238 ;  /* 0x000000ac04ee7223 */ /* 0x000fe200000000ee */
[C---:B------:R-:W-:Y:S01]  /*23200*/  FFMA R4, R176.reuse, R168, R63 ;  /* 0x000000a8b0047223 */ /* 0x040fe2000000003f */
[----:B------:R1:W-:Y:S01]  /*23210*/  STL [R1+0x18], R28 ;  /* 0x0000181c01007387 */ /* 0x0003e20000100800 */
[----:B------:R-:W-:Y:S01]  /*23220*/  FFMA R241, R176, R172, R241 ;  /* 0x000000acb0f17223 */ /* 0x000fe200000000f1 */
[C---:B------:R-:W-:Y:S01]  /*23230*/  FFMA R176, R180.reuse, R168, R62 ;  /* 0x000000a8b4b07223 */ /* 0x040fe2000000003e */
[----:B------:R-:W-:Y:S01]  /*23240*/  FFMA R244, R180, R172, R244 ;  /* 0x000000acb4f47223 */ /* 0x000fe200000000f4 */
[----:B------:R-:W-:Y:S01]  /*23250*/  STL [R1+0x24], R30 ;  /* 0x0000241e01007387 */ /* 0x000fe20000100800 */
[C---:B------:R-:W-:Y:S01]  /*23260*/  FFMA R180, R184.reuse, R168, R61 ;  /* 0x000000a8b8b47223 */ /* 0x040fe2000000003d */
[----:B------:R-:W-:Y:S01]  /*23270*/  FFMA R247, R184, R172, R247 ;  /* 0x000000acb8f77223 */ /* 0x000fe200000000f7 */
[C---:B------:R-:W-:Y:S01]  /*23280*/  FFMA R184, R188.reuse, R168, R60 ;  /* 0x000000a8bcb87223 */ /* 0x040fe2000000003c */
[----:B------:R-:W-:Y:S01]  /*23290*/  STL [R1+0x20], R29 ;  /* 0x0000201d01007387 */ /* 0x000fe20000100800 */
[----:B------:R-:W-:Y:S01]  /*232a0*/  FFMA R250, R188, R172, R250 ;  /* 0x000000acbcfa7223 */ /* 0x000fe200000000fa */
[-C--:B-1----:R-:W-:Y:S01]  /*232b0*/  FFMA R28, R200, R168.reuse, R33 ;  /* 0x000000a8c81c7223 */ /* 0x082fe20000000021 */
[C---:B------:R-:W-:Y:S01]  /*232c0*/  FFMA R188, R192.reuse, R168, R39 ;  /* 0x000000a8c0bc7223 */ /* 0x040fe20000000027 */
[----:B------:R-:W-:Y:S01]  /*232d0*/  LDS.128 R72, [R80+0x7f0] ;  /* 0x0007f00050487984 */ /* 0x000fe20000000c00 */
[----:B------:R-:W-:Y:S01]  /*232e0*/  FFMA R252, R192, R172, R252 ;  /* 0x000000acc0fc7223 */ /* 0x000fe200000000fc */
[C---:B------:R-:W-:Y:S01]  /*232f0*/  FFMA R192, R196.reuse, R168, R37 ;  /* 0x000000a8c4c07223 */ /* 0x040fe20000000025 */
[----:B------:R-:W-:Y:S01]  /*23300*/  FFMA R0, R31, R163, R0 ;  /* 0x000000a31f007223 */ /* 0x000fe20000000000 */
[----:B------:R-:W-:Y:S01]  /*23310*/  STL [R1+0x1c], R28 ;  /* 0x00001c1c01007387 */ /* 0x000fe20000100800 */
[-C--:B------:R-:W-:Y:S01]  /*23320*/  FFMA R196, R196, R172.reuse, R36 ;  /* 0x000000acc4c47223 */ /* 0x080fe20000000024 */
[-C--:B------:R-:W-:Y:S01]  /*23330*/  FFMA R200, R200, R172.reuse, R32 ;  /* 0x000000acc8c87223 */ /* 0x080fe20000000020 */
[----:B------:R-:W-:Y:S01]  /*23340*/  FFMA R204, R204, R172, R24 ;  /* 0x000000accccc7223 */ /* 0x000fe20000000018 */
[----:B------:R-:W-:Y:S04]  /*23350*/  STL [R1+0x30], R27 ;  /* 0x0000301b01007387 */ /* 0x000fe80000100800 */
        /* <DEDUP_REMOVED lines=14> */
[----:B------:R1:W-:Y:S04]  /*23440*/  STL [R1+0x68], R10 ;  /* 0x0000680a01007387 */ /* 0x0003e80000100800 */
[----:B------:R2:W-:Y:S04]  /*23450*/  STL [R1+0x58], R9 ;  /* 0x0000580901007387 */ /* 0x0005e80000100800 */
[----:B------:R-:W3:Y:S01]  /*23460*/  LDS.128 R16, [R80+0x5e0] ;  /* 0x0005e00050107984 */ /* 0x000ee20000000c00 */
[----:B-1----:R-:W-:Y:S01]  /*23470*/  FFMA R10, R224, R164, R47 ;  /* 0x000000a4e00a7223 */ /* 0x002fe2000000002f */
[----:B------:R-:W-:-:S02]  /*23480*/  MOV R164, R233 ;  /* 0x000000e900a47202 */ /* 0x000fc40000000f00 */
[----:B------:R1:W-:Y:S01]  /*23490*/  STL [R1+0x78], R8 ;  /* 0x0000780801007387 */ /* 0x0003e20000100800 */
[----:B--2---:R-:W-:-:S03]  /*234a0*/  FFMA R9, R224, R168, R55 ;  /* 0x000000a8e0097223 */ /* 0x004fc60000000037 */
[----:B------:R-:W-:Y:S04]  /*234b0*/  STL [R1+0x70], R10 ;  /* 0x0000700a01007387 */ /* 0x000fe80000100800 */
[----:B------:R-:W-:Y:S01]  /*234c0*/  STL [R1+0x64], R9 ;  /* 0x0000640901007387 */ /* 0x000fe20000100800 */
[----:B-1----:R-:W-:-:S03]  /*234d0*/  FFMA R8, R224, R172, R51 ;  /* 0x000000ace0087223 */ /* 0x002fc60000000033 */
[----:B------:R-:W1:Y:S04]  /*234e0*/  LDS.128 R12, [R80+0x1e0] ;  /* 0x0001e000500c7984 */ /* 0x000e680000000c00 */
[----:B------:R-:W-:Y:S04]  /*234f0*/  STL [R1+0x50], R8 ;  /* 0x0000500801007387 */ /* 0x000fe80000100800 */
[----:B------:R-:W2:Y:S04]  /*23500*/  LDS.128 R8, [R80+0x7e0] ;  /* 0x0007e00050087984 */ /* 0x000ea80000000c00 */
[----:B------:R-:W4:Y:S04]  /*23510*/  LDS.128 R20, [R80+0x3e0] ;  /* 0x0003e00050147984 */ /* 0x000f280000000c00 */
[----:B------:R-:W-:Y:S04]  /*23520*/  LDS.128 R76, [R80+0x3f0] ;  /* 0x0003f000504c7984 */ /* 0x000fe80000000c00 */
[----:B------:R-:W5:Y:S04]  /*23530*/  LDS.128 R232, [R2.X4+UR4+0x1f0] ;  /* 0x0001f00402e87984 */ /* 0x000f680008004c00 */
[----:B------:R-:W5:Y:S01]  /*23540*/  LDS.128 R80, [R80+0x5f0] ;  /* 0x0005f00050507984 */ /* 0x000f620000000c00 */
[----:B---3--:R-:W-:-:S03]  /*23550*/  FFMA R168, R228, R16, R220 ;  /* 0x00000010e4a87223 */ /* 0x008fc600000000dc */
[----:B------:R3:W3:Y:S01]  /*23560*/  LDS.128 R24, [R2.X4+UR4+0x3e0] ;  /* 0x0003e00402187984 */ /* 0x0006e20008004c00 */
[----:B------:R-:W-:-:S03]  /*23570*/  FFMA R168, R229, R17, R168 ;  /* 0x00000011e5a87223 */ /* 0x000fc600000000a8 */
[----:B------:R1:W3:Y:S01]  /*23580*/  LDS.128 R28, [R2.X4+UR4+0x5e0] ;  /* 0x0005e004021c7984 */ /* 0x0002e20008004c00 */
[----:B------:R-:W-:-:S03]  /*23590*/  FFMA R168, R230, R18, R168 ;  /* 0x00000012e6a87223 */ /* 0x000fc600000000a8 */
[----:B------:R2:W3:Y:S01]  /*235a0*/  LDS.128 R32, [R2.X4+UR4+0x7e0] ;  /* 0x0007e00402207984 */ /* 0x0004e20008004c00 */
[----:B------:R-:W-:-:S03]  /*235b0*/  FFMA R168, R231, R19, R168 ;  /* 0x00000013e7a87223 */ /* 0x000fc600000000a8 */
[----:B------:R2:W3:Y:S01]  /*235c0*/  LDS.128 R36, [R2.X4+UR4+0x21e0] ;  /* 0x0021e00402247984 */ /* 0x0004e20008004c00 */
[----:B-1----:R-:W-:-:S03]  /*235d0*/  FFMA R164, R228, R12, R164 ;  /* 0x0000000ce4a47223 */ /* 0x002fc600000000a4 */
[----:B------:R1:W1:Y:S01]  /*235e0*/  LDS.128 R40, [R2.X4+UR4+0x23e0] ;  /* 0x0023e00402287984 */ /* 0x0002620008004c00 */
[----:B------:R-:W-:-:S03]  /*235f0*/  FFMA R164, R229, R13, R164 ;  /* 0x0000000de5a47223 */ /* 0x000fc600000000a4 */
[----:B------:R1:W1:Y:S01]  /*23600*/  LDS.128 R44, [R2.X4+UR4+0x25e0] ;  /* 0x0025e004022c7984 */ /* 0x0002620008004c00 */
[----:B--2---:R-:W-:Y:S01]  /*23610*/  FFMA R160, R228, R8, R160 ;  /* 0x00000008e4a07223 */ /* 0x004fe200000000a0 */
[----:B------:R-:W-:Y:S02]  /*23620*/  FFMA R164, R230, R14, R164 ;  /* 0x0000000ee6a47223 */ /* 0x000fe400000000a4 */
[----:B------:R2:W1:Y:S01]  /*23630*/  LDS.128 R48, [R2.X4+UR4+0x27e0] ;  /* 0x0027e00402307984 */ /* 0x0004620008004c00 */
[----:B----4-:R-:W-:Y:S01]  /*23640*/  FFMA R228, R228, R20, R212 ;  /* 0x00000014e4e47223 */ /* 0x010fe200000000d4 */
[----:B------:R-:W-:Y:S01]  /*23650*/  FFMA R160, R229, R9, R160 ;  /* 0x00000009e5a07223 */ /* 0x000fe200000000a0 */
[----:B------:R-:W-:Y:S01]  /*23660*/  FFMA R164, R231, R15, R164 ;  /* 0x0000000fe7a47223 */ /* 0x000fe200000000a4 */
[----:B------:R2:W4:Y:S01]  /*23670*/  LDS.128 R52, [R2.X4+UR4+0x41e0] ;  /* 0x0041e00402347984 */ /* 0x0005220008004c00 */
[----:B------:R-:W-:Y:S01]  /*23680*/  FFMA R228, R229, R21, R228 ;  /* 0x00000015e5e47223 */ /* 0x000fe200000000e4 */
[----:B------:R-:W-:-:S02]  /*23690*/  FFMA R160, R230, R10, R160 ;  /* 0x0000000ae6a07223 */ /* 0x000fc400000000a0 */
[----:B------:R2:W1:Y:S01]  /*236a0*/  LDS.128 R56, [R2.X4+UR4+0x43e0] ;  /* 0x0043e00402387984 */ /* 0x0004620008004c00 */
[----:B------:R-:W-:Y:S01]  /*236b0*/  FFMA R228, R230, R22, R228 ;  /* 0x00000016e6e47223 */ /* 0x000fe200000000e4 */
[C---:B------:R-:W-:Y:S01]  /*236c0*/  FFMA R160, R231.reuse, R11, R160 ;  /* 0x0000000be7a07223 */ /* 0x040fe200000000a0 */
[C---:B-----5:R-:W-:Y:S01]  /*236d0*/  FFMA R164, R232.reuse, R68, R164 ;  /* 0x00000044e8a47223 */ /* 0x060fe200000000a4 */
[----:B------:R2:W1:Y:S01]  /*236e0*/  LDS.128 R60, [R2.X4+UR4+0x45e0] ;  /* 0x0045e004023c7984 */ /* 0x0004620008004c00 */
[----:B------:R-:W-:Y:S01]  /*236f0*/  FFMA R228, R231, R23, R228 ;  /* 0x00000017e7e47223 */ /* 0x000fe200000000e4 */
[C---:B------:R-:W-:Y:S01]  /*23700*/  FFMA R160, R232.reuse, R72, R160 ;  /* 0x00000048e8a07223 */ /* 0x040fe200000000a0 */
[C---:B------:R-:W-:Y:S01]  /*23710*/  FFMA R168, R232.reuse, R80, R168 ;  /* 0x00000050e8a87223 */ /* 0x040fe200000000a8 */
[----:B------:R2:W1:Y:S01]  /*23720*/  LDS.128 R64, [R2.X4+UR4+0x47e0] ;  /* 0x0047e00402407984 */ /* 0x0004620008004c00 */
[----:B------:R-:W-:Y:S01]  /*23730*/  FFMA R228, R232, R76, R228 ;  /* 0x0000004ce8e47223 */ /* 0x000fe200000000e4 */
[C---:B------:R-:W-:Y:S01]  /*23740*/  FFMA R160, R233.reuse, R73, R160 ;  /* 0x00000049e9a07223 */ /* 0x040fe200000000a0 */
[C---:B------:R-:W-:Y:S01]  /*23750*/  FFMA R164, R233.reuse, R69, R164 ;  /* 0x00000045e9a47223 */ /* 0x040fe200000000a4 */
[----:B------:R2:W1:Y:S01]  /*23760*/  LDS.128 R84, [R2.X4+UR4+0x61e0] ;  /* 0x0061e00402547984 */ /* 0x0004620008004c00 */
[C---:B------:R-:W-:Y:S01]  /*23770*/  FFMA R229, R233.reuse, R77, R228 ;  /* 0x0000004de9e57223 */ /* 0x040fe200000000e4 */
[----:B------:R-:W-:Y:S01]  /*23780*/  FFMA R168, R233, R81, R168 ;  /* 0x00000051e9a87223 */ /* 0x000fe200000000a8 */
[C---:B------:R-:W-:Y:S01]  /*23790*/  FFMA R228, R234.reuse, R70, R164 ;  /* 0x00000046eae47223 */ /* 0x040fe200000000a4 */
[----:B------:R2:W1:Y:S01]  /*237a0*/  LDS.128 R88, [R2.X4+UR4+0x63e0] ;  /* 0x0063e00402587984 */ /* 0x0004620008004c00 */
[C---:B------:R-:W-:Y:S01]  /*237b0*/  FFMA R229, R234.reuse, R78, R229 ;  /* 0x0000004eeae57223 */ /* 0x040fe200000000e5 */
[C---:B------:R-:W-:Y:S01]  /*237c0*/  FFMA R230, R234.reuse, R82, R168 ;  /* 0x00000052eae67223 */ /* 0x040fe200000000a8 */
[----:B------:R-:W-:Y:S01]  /*237d0*/  FFMA R231, R234, R74, R160 ;  /* 0x0000004aeae77223 */ /* 0x000fe200000000a0 */
[----:B------:R2:W1:Y:S04]  /*237e0*/  LDS.128 R92, [R2.X4+UR4+0x65e0] ;  /* 0x0065e004025c7984 */ /* 0x0004680008004c00 */
[----:B------:R2:W1:Y:S04]  /*237f0*/  LDS.128 R96, [R2.X4+UR4+0x67e0] ;  /* 0x0067e00402607984 */ /* 0x0004680008004c00 */
[----:B------:R2:W1:Y:S04]  /*23800*/  LDS.128 R100, [R2.X4+UR4+0x3f0] ;  /* 0x0003f00402647984 */ /* 0x0004680008004c00 */
[----:B------:R2:W1:Y:S04]  /*23810*/  LDS.128 R104, [R2.X4+UR4+0x5f0] ;  /* 0x0005f00402687984 */ /* 0x0004680008004c00 */
[----:B------:R2:W1:Y:S04]  /*23820*/  LDS.128 R108, [R2.X4+UR4+0x7f0] ;  /* 0x0007f004026c7984 */ /* 0x0004680008004c00 */
[----:B------:R2:W1:Y:S04]  /*23830*/  LDS.128 R152, [R2.X4+UR4+0x65f0] ;  /* 0x0065f00402987984 */ /* 0x0004680008004c00 */
[----:B------:R2:W1:Y:S04]  /*23840*/  LDS.128 R156, [R2.X4+UR4+0x67f0] ;  /* 0x0067f004029c7984 */ /* 0x0004680008004c00 */
[----:B------:R-:W5:Y:S04]  /*23850*/  S2R R172, SR_TID.X ;  /* 0x0000000000ac7919 */ /* 0x000f680000002100 */
[----:B------:R-:W2:Y:S01]  /*23860*/  S2R R220, SR_TID.X ;  /* 0x0000000000dc7919 */ /* 0x000ea20000002100 */
[----:B-----5:R-:W-:-:S02]  /*23870*/  SHF.R.U32.HI R172, RZ, 0x5, R172 ;  /* 0x00000005ffac7819 */ /* 0x020fc400000116ac */
[----:B--2---:R-:W-:Y:S02]  /*23880*/  SHF.L.U32 R220, R220, 0x2, RZ ;  /* 0x00000002dcdc7819 */ /* 0x004fe400000006ff */
[----:B------:R-:W-:Y:S02]  /*23890*/  SGXT.U32 R212, R172, 0x2 ;  /* 0x00000002acd4781a */ /* 0x000fe40000000000 */
[----:B------:R-:W-:-:S04]  /*238a0*/  LOP3.LUT R220, R220, 0x7c, RZ, 0xc0, !PT ;  /* 0x0000007cdcdc7812 */ /* 0x000fc800078ec0ff */
[----:B------:R-:W-:-:S02]  /*238b0*/  LEA R172, R212, R220, 0x7 ;  /* 0x000000dcd4ac7211 */ /* 0x000fc400078e38ff */
[----:B-1-34-:R-:W2:Y:S04]  /*238c0*/  LDL.LU R220, [R1] ;  /* 0x0000000001dc7983 */ /* 0x01aea80000300800 */
[----:B------:R-:W3:Y:S01]  /*238d0*/  LDL.LU R212, [R1+0x4] ;  /* 0x0000040001d47983 */ /* 0x000ee20000300800 */
[----:B------:R-:W-:Y:S01]  /*238e0*/  SHF.L.U32 R160, R172, 0x2, RZ ;  /* 0x00000002aca07819 */ /* 0x000fe200000006ff */
[C---:B------:R-:W-:Y:S01]  /*238f0*/  FFMA R0, R24.reuse, R12, R0 ;  /* 0x0000000c18007223 */ /* 0x040fe20000000000 */
[----:B------:R-:W-:Y:S01]  /*23900*/  ULDC.64 UR10, c[0x0][0x118] ;  /* 0x00004600000a7ab9 */ /* 0x000fe20000000a00 */
[C---:B--2---:R-:W-:Y:S01]  /*23910*/  FFMA R164, R24.reuse, R20, R220 ;  /* 0x0000001418a47223 */ /* 0x044fe200000000dc */
[----:B---3--:R-:W-:-:S02]  /*23920*/  FFMA R168, R24, R16, R212 ;  /* 0x0000001018a87223 */ /* 0x008fc400000000d4 */
[----:B------:R-:W2:Y:S04]  /*23930*/  LDL.LU R212, [R1+0x18] ;  /* 0x0000180001d47983 */ /* 0x000ea80000300800 */
[----:B------:R-:W3:Y:S04]  /*23940*/  LDL.LU R233, [R1+0x8] ;  /* 0x0000080001e97983 */ /* 0x000ee80000300800 */
[----:B------:R-:W4:Y:S04]  /*23950*/  LDL.LU R232, [R1+0xc] ;  /* 0x00000c0001e87983 */ /* 0x000f280000300800 */
[----:B------:R-:W5:Y:S04]  /*23960*/  LDL.LU R224, [R1+0x10] ;  /* 0x0000100001e07983 */ /* 0x000f680000300800 */
[----:B------:R-:W5:Y:S01]  /*23970*/  LDL.LU R220, [R1+0x14] ;  /* 0x0000140001dc7983 */ /* 0x000f620000300800 */
[----:B------:R-:W-:-:S03]  /*23980*/  FFMA R238, R5, R173, R238 ;  /* 0x000000ad05ee7223 */ /* 0x000fc600000000ee */
[----:B------:R-:W-:Y:S04]  /*23990*/  STL [R1+0x2d8], R131 ;  /* 0x0002d88301007387 */ /* 0x000fe80000100800 */
[----:B------:R-:W-:Y:S04]  /*239a0*/  STL [R1+0x2d4], R135 ;  /* 0x0002d48701007387 */ /* 0x000fe80000100800 */
[----:B------:R-:W-:Y:S04]  /*239b0*/  STL [R1+0x2d0], R139 ;  /* 0x0002d08b01007387 */ /* 0x000fe80000100800 */
[----:B------:R-:W-:Y:S04]  /*239c0*/  STL [R1+0x2cc], R143 ;  /* 0x0002cc8f01007387 */ /* 0x000fe80000100800 */
[----:B------:R-:W-:Y:S04]  /*239d0*/  STL [R1+0x2c8], R147 ;  /* 0x0002c89301007387 */ /* 0x000fe80000100800 */
[----:B------:R-:W-:Y:S04]  /*239e0*/  STL [R1+0x2c4], R151 ;  /* 0x0002c49701007387 */ /* 0x000fe80000100800 */
[----:B------:R1:W-:Y:S04]  /*239f0*/  STL [R1+0x2c0], R155 ;  /* 0x0002c09b01007387 */ /* 0x0003e80000100800 */
[----:B------:R1:W-:Y:S02]  /*23a00*/  STL [R1+0x2bc], R159 ;  /* 0x0002bc9f01007387 */ /* 0x0003e40000100800 */
[C---:B-1----:R-:W-:Y:S01]  /*23a10*/  FFMA R155, R25.reuse, R21, R164 ;  /* 0x00000015199b7223 */ /* 0x042fe200000000a4 */
[----:B------:R-:W-:-:S02]  /*23a20*/  FFMA R159, R25, R17, R168 ;  /* 0x00000011199f7223 */ /* 0x000fc400000000a8 */
[----:B------:R-:W5:Y:S04]  /*23a30*/  LDL.LU R168, [R1+0x1c] ;  /* 0x00001c0001a87983 */ /* 0x000f680000300800 */
[----:B------:R-:W5:Y:S04]  /*23a40*/  LDL.LU R164, [R1+0x20] ;  /* 0x0000200001a47983 */ /* 0x000f680000300800 */
[----:B------:R-:W5:Y:S01]  /*23a50*/  LDL.LU R172, [R1+0x2c] ;  /* 0x00002c0001ac7983 */ /* 0x000f620000300800 */
        /* <DEDUP_REMOVED lines=23> */
[----:B------:R-:W-:Y:S01]  /*23bd0*/  FFMA R251, R197, R165, R251 ;  /* 0x000000a5c5fb7223 */ /* 0x000fe200000000fb */
[----:B------:R-:W-:Y:S01]  /*23be0*/  IADD3 R3, R3, 0x1, RZ ;  /* 0x0000000103037810 */ /* 0x000fe20007ffe0ff */
[----:B------:R-:W-:Y:S06]  /*23bf0*/  BAR.SYNC 0x0 ;  /* 0x0000000000007b1d */ /* 0x000fec0000000000 */
[----:B--2---:R-:W-:-:S02]  /*23c00*/  MOV R131, R212 ;  /* 0x000000d400837202 */ /* 0x004fc40000000f00 */
[----:B------:R-:W2:Y:S01]  /*23c10*/  LDL.LU R212, [R1+0x40] ;  /* 0x0000400001d47983 */ /* 0x000ea20000300800 */
[----:B---3--:R-:W-:-:S04]  /*23c20*/  FFMA R24, R24, R8, R233 ;  /* 0x0000000818187223 */ /* 0x008fc800000000e9 */
[C---:B------:R-:W-:Y:S01]  /*23c30*/  FFMA R2, R25.reuse, R9, R24 ;  /* 0x0000000919027223 */ /* 0x040fe20000000018 */
[----:B------:R-:W-:Y:S01]  /*23c40*/  FFMA R25, R25, R13, R0 ;  /* 0x0000000d19197223 */ /* 0x000fe20000000000 */
[C---:B----4-:R-:W-:Y:S01]  /*23c50*/  FFMA R0, R5.reuse, R169, R232 ;  /* 0x000000a905007223 */ /* 0x050fe200000000e8 */
[C---:B-----5:R-:W-:Y:S02]  /*23c60*/  FFMA R24, R5.reuse, R165, R224 ;  /* 0x000000a505187223 */ /* 0x060fe400000000e0 */
[----:B------:R-:W3:Y:S01]  /*23c70*/  LDL.LU R224, [R1+0x48] ;  /* 0x0000480001e07983 */ /* 0x000ee20000300800 */
[----:B------:R-:W-:-:S03]  /*23c80*/  FFMA R5, R5, R161, R220 ;  /* 0x000000a105057223 */ /* 0x000fc600000000dc */
[----:B------:R-:W4:Y:S04]  /*23c90*/  LDL.LU R220, [R1+0x4c] ;  /* 0x00004c0001dc7983 */ /* 0x000f280000300800 */
[----:B------:R-:W5:Y:S04]  /*23ca0*/  LDL.LU R234, [R1+0x60] ;  /* 0x0000600001ea7983 */ /* 0x000f680000300800 */
[----:B------:R-:W2:Y:S04]  /*23cb0*/  LDL.LU R233, [R1+0x58] ;  /* 0x0000580001e97983 */ /* 0x000ea80000300800 */
[----:B------:R-:W2:Y:S04]  /*23cc0*/  LDL.LU R232, [R1+0x68] ;  /* 0x0000680001e87983 */ /* 0x000ea80000300800 */
[----:B------:R-:W2:Y:S04]  /*23cd0*/  LDL.LU R135, [R1+0x74] ;  /* 0x0000740001877983 */ /* 0x000ea80000300800 */
[----:B------:R-:W2:Y:S04]  /*23ce0*/  LDL.LU R139, [R1+0x50] ;  /* 0x00005000018b7983 */ /* 0x000ea80000300800 */
[----:B------:R-:W2:Y:S04]  /*23cf0*/  LDL.LU R143, [R1+0x64] ;  /* 0x00006400018f7983 */ /* 0x000ea80000300800 */
[----:B------:R-:W2:Y:S04]  /*23d00*/  LDL.LU R147, [R1+0x70] ;  /* 0x0000700001937983 */ /* 0x000ea80000300800 */
[----:B------:R-:W2:Y:S04]  /*23d10*/  LDL.LU R151, [R1+0x78] ;  /* 0x0000780001977983 */ /* 0x000ea80000300800 */
[----:B------:R-:W2:Y:S04]  /*23d20*/  LDL.LU R177, [R1+0x28] ;  /* 0x0000280001b17983 */ /* 0x000ea80000300800 */
[----:B------:R-:W3:Y:S04]  /*23d30*/  LDL.LU R181, [R1+0x24] ;  /* 0x0000240001b57983 */ /* 0x000ee80000300800 */
[----:B------:R-:W4:Y:S04]  /*23d40*/  LDL.LU R185, [R1+0x3c] ;  /* 0x00003c0001b97983 */ /* 0x000f280000300800 */
[----:B------:R-:W4:Y:S04]  /*23d50*/  LDL.LU R189, [R1+0x34] ;  /* 0x0000340001bd7983 */ /* 0x000f280000300800 */
[----:B------:R-:W4:Y:S01]  /*23d60*/  LDL.LU R193, [R1+0x30] ;  /* 0x0000300001c17983 */ /* 0x000f220000300800 */
[C---:B------:R-:W-:Y:S01]  /*23d70*/  FFMA R168, R201.reuse, R169, R168 ;  /* 0x000000a9c9a87223 */ /* 0x040fe200000000a8 */
[----:B------:R-:W-:Y:S01]  /*23d80*/  FFMA R164, R201, R165, R164 ;  /* 0x000000a5c9a47223 */ /* 0x000fe200000000a4 */
[----:B------:R-:W-:Y:S01]  /*23d90*/  FFMA R197, R197, R161, R131 ;  /* 0x000000a1c5c57223 */ /* 0x000fe20000000083 */
[C---:B------:R-:W-:Y:S01]  /*23da0*/  FFMA R172, R205.reuse, R165, R172 ;  /* 0x000000a5cdac7223 */ /* 0x040fe200000000ac */
[----:B------:R-:W5:Y:S01]  /*23db0*/  LDL.LU R131, [R1+0x2d8] ;  /* 0x0002d80001837983 */ /* 0x000f620000300800 */
[----:B--2---:R-:W-:Y:S01]  /*23dc0*/  FFMA R177, R205, R169, R177 ;  /* 0x000000a9cdb17223 */ /* 0x004fe200000000b1 */
[----:B---3--:R-:W-:Y:S01]  /*23dd0*/  FFMA R201, R201, R161, R181 ;  /* 0x000000a1c9c97223 */ /* 0x008fe200000000b5 */
[----:B------:R-:W-:-:S02]  /*23de0*/  FFMA R181, R205, R173, R204 ;  /* 0x000000adcdb57223 */ /* 0x000fc400000000cc */
[----:B------:R-:W2:Y:S01]  /*23df0*/  LDL.LU R204, [R1+0x44] ;  /* 0x0000440001cc7983 */ /* 0x000ea20000300800 */
[----:B----4-:R-:W-:Y:S01]  /*23e00*/  FFMA R205, R205, R161, R193 ;  /* 0x000000a1cdcd7223 */ /* 0x010fe200000000c1 */
[C---:B------:R-:W-:Y:S02]  /*23e10*/  FFMA R193, R209.reuse, R173, R208 ;  /* 0x000000add1c17223 */ /* 0x040fe400000000d0 */
[----:B------:R-:W3:Y:S01]  /*23e20*/  LDL.LU R208, [R1+0x38] ;  /* 0x0000380001d07983 */ /* 0x000ee20000300800 */
[C---:B------:R-:W-:Y:S01]  /*23e30*/  FFMA R189, R209.reuse, R169, R189 ;  /* 0x000000a9d1bd7223 */ /* 0x040fe200000000bd */
[C---:B------:R-:W-:Y:S01]  /*23e40*/  FFMA R185, R209.reuse, R165, R185 ;  /* 0x000000a5d1b97223 */ /* 0x040fe200000000b9 */
[----:B------:R-:W-:Y:S01]  /*23e50*/  FFMA R212, R209, R161, R212 ;  /* 0x000000a1d1d47223 */ /* 0x000fe200000000d4 */
[C---:B---3--:R-:W-:Y:S01]  /*23e60*/  FFMA R209, R213.reuse, R173, R208 ;  /* 0x000000add5d17223 */ /* 0x048fe200000000d0 */
[C---:B--2---:R-:W-:Y:S01]  /*23e70*/  FFMA R208, R213.reuse, R169, R204 ;  /* 0x000000a9d5d07223 */ /* 0x044fe200000000cc */
[C---:B------:R-:W-:Y:S01]  /*23e80*/  FFMA R204, R213.reuse, R165, R224 ;  /* 0x000000a5d5cc7223 */ /* 0x040fe200000000e0 */
[----:B------:R-:W-:Y:S01]  /*23e90*/  FFMA R224, R213, R161, R220 ;  /* 0x000000a1d5e07223 */ /* 0x000fe200000000dc */
[C---:B------:R-:W-:Y:S01]  /*23ea0*/  FFMA R220, R217.reuse, R173, R216 ;  /* 0x000000add9dc7223 */ /* 0x040fe200000000d8 */
[----:B------:R-:W2:Y:S04]  /*23eb0*/  LDL.LU R213, [R1+0x5c] ;  /* 0x00005c0001d57983 */ /* 0x000ea80000300800 */
[----:B------:R-:W3:Y:S01]  /*23ec0*/  LDL.LU R216, [R1+0x54] ;  /* 0x0000540001d87983 */ /* 0x000ee20000300800 */
[C---:B-----5:R-:W-:Y:S01]  /*23ed0*/  FFMA R234, R217.reuse, R161, R234 ;  /* 0x000000a1d9ea7223 */ /* 0x060fe200000000ea */
[C---:B--2---:R-:W-:Y:S01]  /*23ee0*/  FFMA R213, R217.reuse, R165, R213 ;  /* 0x000000a5d9d57223 */ /* 0x044fe200000000d5 */
[----:B---3--:R-:W-:-:S02]  /*23ef0*/  FFMA R216, R217, R169, R216 ;  /* 0x000000a9d9d87223 */ /* 0x008fc400000000d8 */
[----:B------:R-:W2:Y:S01]  /*23f00*/  LDL.LU R217, [R1+0x6c] ;  /* 0x00006c0001d97983 */ /* 0x000ea20000300800 */
        /* <DEDUP_REMOVED lines=8> */
[-C--:B------:R-:W-:Y:S01]  /*23f90*/  FFMA R236, R178, R166.reuse, R236 ;  /* 0x000000a6b2ec7223 */ /* 0x080fe200000000ec */
        /* <DEDUP_REMOVED lines=27> */
[-C--:B--2---:R-:W-:Y:S01]  /*24150*/  FFMA R217, R221, R165.reuse, R217 ;  /* 0x000000a5ddd97223 */ /* 0x084fe200000000d9 */
[----:B------:R-:W-:Y:S01]  /*24160*/  FFMA R165, R225, R165, R147 ;  /* 0x000000a5e1a57223 */ /* 0x000fe20000000093 */
[----:B------:R-:W-:-:S02]  /*24170*/  FFMA R221, R221, R161, R135 ;  /* 0x000000a1dddd7223 */ /* 0x000fc40000000087 */
[----:B------:R-:W2:Y:S01]  /*24180*/  LDL.LU R135, [R1+0x2d4] ;  /* 0x0002d40001877983 */ /* 0x000ea20000300800 */
[-C--:B------:R-:W-:Y:S01]  /*24190*/  FFMA R217, R222, R166.reuse, R217 ;  /* 0x000000a6ded97223 */ /* 0x080fe200000000d9 */
[----:B------:R-:W-:Y:S02]  /*241a0*/  FFMA R165, R226, R166, R165 ;  /* 0x000000a6e2a57223 */ /* 0x000fe400000000a5 */
[----:B------:R-:W3:Y:S01]  /*241b0*/  LDL.LU R139, [R1+0x2d0] ;  /* 0x0002d000018b7983 */ /* 0x000ee20000300800 */
[----:B------:R-:W-:-:S03]  /*241c0*/  FFMA R161, R225, R161, R151 ;  /* 0x000000a1e1a17223 */ /* 0x000fc60000000097 */
[----:B------:R-:W4:Y:S01]  /*241d0*/  LDL.LU R143, [R1+0x2cc] ;  /* 0x0002cc00018f7983 */ /* 0x000f220000300800 */
[----:B------:R-:W-:-:S03]  /*241e0*/  FFMA R217, R223, R167, R217 ;  /* 0x000000a7dfd97223 */ /* 0x000fc600000000d9 */
[----:B------:R-:W5:Y:S01]  /*241f0*/  LDL.LU R147, [R1+0x2c8] ;  /* 0x0002c80001937983 */ /* 0x000f620000300800 */
[----:B------:R-:W-:-:S03]  /*24200*/  FFMA R165, R227, R167, R165 ;  /* 0x000000a7e3a57223 */ /* 0x000fc600000000a5 */
[----:B------:R-:W2:Y:S04]  /*24210*/  LDL.LU R151, [R1+0x2c4] ;  /* 0x0002c40001977983 */ /* 0x000ea80000300800 */
[----:B------:R-:W2:Y:S04]  /*24220*/  LDL.LU R155, [R1+0x2c0] ;  /* 0x0002c000019b7983 */ /* 0x000ea80000300800 */
[----:B------:R-:W2:Y:S04]  /*24230*/  LDL.LU R159, [R1+0x2bc] ;  /* 0x0002bc00019f7983 */ /* 0x000ea80000300800 */
[----:B------:R-:W2:Y:S01]  /*24240*/  LDL.64 R166, [R1+0x1f8] ;  /* 0x0001f80001a67983 */ /* 0x000ea20000100a00 */
        /* <DEDUP_REMOVED lines=33> */
[----:B------:R-:W-:-:S02]  /*24460*/  FFMA R208, R84, R16, R208 ;  /* 0x0000001054d07223 */ /* 0x000fc400000000d0 */
[----:B------:R-:W3:Y:S01]  /*24470*/  LDL R84, [R1+0x234] ;  /* 0x0002340001547983 */ /* 0x000ee20000100800 */
[----:B--2---:R-:W-:-:S04]  /*24480*/  IADD3 R162, P1, R166, UR6, RZ ;  /* 0x00000006a6a27c10 */ /* 0x004fc8000ff3e0ff */
[----:B------:R-:W-:Y:S02]  /*24490*/  IADD3.X R163, R167, UR7, RZ, P1, !PT ;  /* 0x00000007a7a37c10 */ /* 0x000fe40008ffe4ff */
        /* <DEDUP_REMOVED lines=13> */
[----:B------:R-:W-:Y:S01]  /*24570*/  ISETP.GE.AND P0, PT, R3, 0x3, PT ;  /* 0x000000030300780c */ /* 0x000fe20003f06270 */
        /* <DEDUP_REMOVED lines=24> */
[----:B------:R-:W-:Y:S01]  /*24700*/  SEL R3, R3, RZ, !P0 ;  /* 0x000000ff03037207 */ /* 0x000fe20004000000 */
        /* <DEDUP_REMOVED lines=25> */
[----:B------:R-:W-:Y:S01]  /*248a0*/  LEA R8, R3, R160, 0xf ;  /* 0x000000a003087211 */ /* 0x000fe200078e78ff */
        /* <DEDUP_REMOVED lines=15> */
[----:B------:R-:W-:Y:S01]  /*249a0*/  @!PT LDS RZ, [RZ] ;  /* 0x00000000fffff984 */ /* 0x000fe20000000800 */
[----:B------:R-:W-:Y:S01]  /*249b0*/  @!PT LDS RZ, [RZ] ;  /* 0x00000000fffff984 */ /* 0x000fe20000000800 */
[----:B------:R-:W-:Y:S01]  /*249c0*/  @!PT LDS RZ, [RZ] ;  /* 0x00000000fffff984 */ /* 0x000fe20000000800 */
[----:B------:R2:W-:Y:S01]  /*249d0*/  LDGSTS.E.BYPASS.128 [R8], [R162.64+0x600], !PT ;  /* 0x00000600a2087fae */ /* 0x0005e2000f901c4a */
        /* <DEDUP_REMOVED lines=15> */
[----:B------:R-:W4:Y:S01]  /*24ad0*/  LDL.64 R16, [R1+0x1e8] ;  /* 0x0001e80001107983 */ /* 0x000f220000100a00 */
        /* <DEDUP_REMOVED lines=27> */
[----:B------:R-:W5:Y:S01]  /*24c90*/  LDL R29, [R1+0x230] ;  /* 0x00023000011d7983 */ /* 0x000f620000100800 */
[----:B---3--:R-:W-:Y:S01]  /*24ca0*/  LEA R12, R3, R84, 0xf ;  /* 0x00000054030c7211 */ /* 0x008fe200078e78ff */
        /* <DEDUP_REMOVED lines=13> */
[----:B------:R-:W-:Y:S01]  /*24d80*/  FFMA R25, R26, R14, R25 ;  /* 0x0000000e1a197223 */ /* 0x000fe20000000019 */
[----:B------:R-:W3:Y:S01]  /*24d90*/  LDL R28, [R1+0x22c] ;  /* 0x00022c00011c7983 */ /* 0x000ee20000100800 */
[----:B--2---:R-:W-:-:S04]  /*24da0*/  IADD3 R8, P0, R166, UR6, RZ ;  /* 0x00000006a6087c10 */ /* 0x004fc8000ff1e0ff */
[----:B------:R-:W-:-:S05]  /*24db0*/  IADD3.X R9, R167, UR7, RZ, P0, !PT ;  /* 0x00000007a7097c10 */ /* 0x000fca00087fe4ff */
[----:B------:R1:W-:Y:S04]  /*24dc0*/  LDGSTS.E.BYPASS.128 [R12], [R8.64+0x600], !PT ;  /* 0x00000600080c7fae */ /* 0x0003e8000f901c4a */
[----:B-1----:R-:W2:Y:S01]  /*24dd0*/  LDL.64 R12, [R1+0x1e0] ;  /* 0x0001e000010c7983 */ /* 0x002ea20000100a00 */
        /* <DEDUP_REMOVED lines=15> */
[----:B------:R-:W-:-:S04]  /*24ed0*/  FFMA R251, R52, R20, R251 ;  /* 0x0000001434fb7223 */ /* 0x000fc800000000fb */
[----:B------:R-:W-:Y:S01]  /*24ee0*/  FFMA R251, R53, R21, R251 ;  /* 0x0000001535fb7223 */ /* 0x000fe200000000fb */
[C---:B------:R-:W-:Y:S01]  /*24ef0*/  FFMA R197, R54.reuse, R14, R197 ;  /* 0x0000000e36c57223 */ /* 0x040fe200000000c5 */
[----:B------:R-:W-:Y:S01]  /*24f00*/  FFMA R192, R54, R18, R192 ;  /* 0x0000001236c07223 */ /* 0x000fe200000000c0 */
[----:B----4-:R-:W-:Y:S02]  /*24f10*/  IADD3 R8, P0, R16, UR6, RZ ;  /* 0x0000000610087c10 */ /* 0x010fe4000ff1e0ff */
[----:B-----5:R-:W-:Y:S01]  /*24f20*/  LEA R10, R3, R29, 0xf ;  /* 0x0000001d030a7211 */ /* 0x020fe200078e78ff */
[----:B------:R-:W-:Y:S01]  /*24f30*/  FFMA R251, R54, R22, R251 ;  /* 0x0000001636fb7223 */ /* 0x000fe200000000fb */
[----:B------:R-:W-:Y:S01]  /*24f40*/  IADD3.X R9, R17, UR7, RZ, P0, !PT ;  /* 0x0000000711097c10 */ /* 0x000fe200087fe4ff */
[----:B------:R-:W4:Y:S04]  /*24f50*/  LDL R54, [R1+0x228] ;  /* 0x0002280001367983 */ /* 0x000f280000100800 */
        /* <DEDUP_REMOVED lines=59> */
[----:B------:R-:W5:Y:S04]  /*25310*/  LDL.64 R52, [R1+0x198] ;  /* 0x0001980001347983 */ /* 0x000f680000100a00 */
[----:B------:R-:W5:Y:S01]  /*25320*/  LDL R16, [R1+0x204] ;  /* 0x0002040001107983 */ /* 0x000f620000100800 */
[----:B--2---:R-:W-:-:S02]  /*25330*/  IADD3 R8, P0, R12, UR6, RZ ;  /* 0x000000060c087c10 */ /* 0x004fc4000ff1e0ff */
[----:B---3--:R-:W-:Y:S01]  /*25340*/  LEA R10, R3, R28, 0xf ;  /* 0x0000001c030a7211 */ /* 0x008fe200078e78ff */
[-C--:B------:R-:W-:Y:S01]  /*25350*/  FFMA R236, R33, R21.reuse, R236 ;  /* 0x0000001521ec7223 */ /* 0x080fe200000000ec */
[----:B------:R-:W-:Y:S01]  /*25360*/  IADD3.X R9, R13, UR7, RZ, P0, !PT ;  /* 0x000000070d097c10 */ /* 0x000fe200087fe4ff */
[----:B------:R-:W2:Y:S04]  /*25370*/  LDL R33, [R1+0x224] ;  /* 0x0002240001217983 */ /* 0x000ea80000100800 */
[----:B------:R-:W3:Y:S04]  /*25380*/  LDL.64 R12, [R1+0x1d8] ;  /* 0x0001d800010c7983 */ /* 0x000ee80000100a00 */
[----:B------:R4:W-:Y:S01]  /*25390*/  LDGSTS.E.BYPASS.128 [R10], [R8.64+0x600], !PT ;  /* 0x00000600080a7fae */ /* 0x0009e2000f901c4a */
[C---:B------:R-:W-:Y:S01]  /*253a0*/  FFMA R6, R100.reuse, R76, R6 ;  /* 0x0000004c64067223 */ /* 0x040fe20000000006 */
        /* <DEDUP_REMOVED lines=27> */
[----:B------:R-:W2:Y:S04]  /*25560*/  LDL R18, [R1+0x21c] ;  /* 0x00021c0001127983 */ /* 0x000ea80000100800 */
[----:B------:R-:W2:Y:S04]  /*25570*/  LDL R20, [R1+0x218] ;  /* 0x0002180001147983 */ /* 0x000ea80000100800 */
[----:B------:R-:W2:Y:S04]  /*25580*/  LDL R32, [R1+0x214] ;  /* 0x0002140001207983 */ /* 0x000ea80000100800 */
[----:B------:R-:W2:Y:S01]  /*25590*/  LDL R27, [R1+0x210] ;  /* 0x00021000011b7983 */ /* 0x000ea20000100800 */
[----:B----4-:R-:W-:-:S02]  /*255a0*/  LEA R10, R3, R54, 0xf ;  /* 0x00000036030a7211 */ /* 0x010fc400078e78ff */
[----:B---3--:R-:W-:Y:S01]  /*255b0*/  IADD3 R8, P0, R12, UR6, RZ ;  /* 0x000000060c087c10 */ /* 0x008fe2000ff1e0ff */
[C---:B------:R-:W-:Y:S01]  /*255c0*/  FFMA R6, R101.reuse, R77, R6 ;  /* 0x0000004d65067223 */ /* 0x040fe20000000006 */
[C---:B------:R-:W-:Y:S01]  /*255d0*/  FFMA R7, R101.reuse, R81, R7 ;  /* 0x0000005165077223 */ /* 0x040fe20000000007 */
[----:B------:R-:W-:Y:S01]  /*255e0*/  FFMA R25, R101, R69, R25 ;  /* 0x0000004565197223 */ /* 0x000fe20000000019 */
[----:B------:R-:W-:Y:S01]  /*255f0*/  IADD3.X R9, R13, UR7, RZ, P0, !PT ;  /* 0x000000070d097c10 */ /* 0x000fe200087fe4ff */
[----:B------:R-:W-:Y:S01]  /*25600*/  FFMA R26, R101, R73, R26 ;  /* 0x00000049651a7223 */ /* 0x000fe2000000001a */
[----:B------:R-:W3:Y:S04]  /*25610*/  LDL.64 R12, [R1+0x1d0] ;  /* 0x0001d000010c7983 */ /* 0x000ee80000100a00 */
[----:B------:R1:W-:Y:S04]  /*25620*/  LDGSTS.E.BYPASS.128 [R10], [R8.64+0x600], !PT ;  /* 0x00000600080a7fae */ /* 0x0003e8000f901c4a */
[----:B------:R-:W4:Y:S04]  /*25630*/  LDL R21, [R1+0x220] ;  /* 0x0002200001157983 */ /* 0x000f280000100800 */
[----:B------:R-:W4:Y:S04]  /*25640*/  LDL.64 R14, [R1+0x1c0] ;  /* 0x0001c000010e7983 */ /* 0x000f280000100a00 */
[----:B-1----:R-:W4:Y:S01]  /*25650*/  LDL.64 R10, [R1+0x1c8] ;  /* 0x0001c800010a7983 */ /* 0x002f220000100a00 */
        /* <DEDUP_REMOVED lines=11> */
[----:B------:R-:W5:Y:S01]  /*25710*/  LDL.64 R34, [R1+0x1b0] ;  /* 0x0001b00001227983 */ /* 0x000f620000100a00 */
        /* <DEDUP_REMOVED lines=31> */
[----:B------:R-:W5:Y:S01]  /*25910*/  LDL.64 R68, [R1+0x1a0] ;  /* 0x0001a00001447983 */ /* 0x000f620000100a00 */
[----:B--2---:R-:W-:Y:S01]  /*25920*/  LEA R8, R3, R33, 0xf ;  /* 0x0000002103087211 */ /* 0x004fe200078e78ff */
[----:B------:R-:W-:Y:S01]  /*25930*/  FFMA R100, R103, R71, R25 ;  /* 0x0000004767647223 */ /* 0x000fe20000000019 */
[----:B------:R-:W-:Y:S01]  /*25940*/  FFMA R65, R107, R79, R24 ;  /* 0x0000004f6b417223 */ /* 0x000fe20000000018 */
[-C--:B------:R-:W-:Y:S01]  /*25950*/  FFMA R239, R38, R22.reuse, R239 ;  /* 0x0000001626ef7223 */ /* 0x080fe200000000ef */
[----:B------:R-:W2:Y:S01]  /*25960*/  LDL.64 R24, [R1+0x190] ;  /* 0x0001900001187983 */ /* 0x000ea20000100a00 */
[----:B------:R-:W-:Y:S01]  /*25970*/  FFMA R103, R103, R75, R26 ;  /* 0x0000004b67677223 */ /* 0x000fe2000000001a */
[----:B------:R-:W-:-:S02]  /*25980*/  FFMA R242, R42, R22, R242 ;  /* 0x000000162af27223 */ /* 0x000fc400000000f2 */
[----:B------:R-:W2:Y:S01]  /*25990*/  LDL R26, [R1+0x208] ;  /* 0x00020800011a7983 */ /* 0x000ea20000100800 */
        /* <DEDUP_REMOVED lines=22> */
[----:B------:R-:W2:Y:S04]  /*25b00*/  LDL.64 R22, [R1+0x180] ;  /* 0x0001800001167983 */ /* 0x000ea80000100a00 */
[----:B------:R-:W2:Y:S04]  /*25b10*/  LDL.64 R50, [R1+0x188] ;  /* 0x0001880001327983 */ /* 0x000ea80000100a00 */
[----:B------:R-:W2:Y:S01]  /*25b20*/  LDL.64 R48, [R1+0x178] ;  /* 0x0001780001307983 */ /* 0x000ea20000100a00 */
[----:B---3--:R-:W-:-:S04]  /*25b30*/  IADD3 R6, P0, R12, UR6, RZ ;  /* 0x000000060c067c10 */ /* 0x008fc8000ff1e0ff */
[----:B------:R-:W-:Y:S02]  /*25b40*/  IADD3.X R7, R13, UR7, RZ, P0, !PT ;  /* 0x000000070d077c10 */ /* 0x000fe400087fe4ff */
[----:B------:R-:W3:Y:S04]  /*25b50*/  LDL.64 R12, [R1+0x1b8] ;  /* 0x0001b800010c7983 */ /* 0x000ee80000100a00 */
[----:B------:R4:W-:Y:S02]  /*25b60*/  LDGSTS.E.BYPASS.128 [R8], [R6.64+0x600], !PT ;  /* 0x0000060006087fae */ /* 0x0009e4000f901c4a */
[----:B----4-:R-:W-:Y:S02]  /*25b70*/  IADD3 R6, P0, R10, UR6, RZ ;  /* 0x000000060a067c10 */ /* 0x010fe4000ff1e0ff */
[----:B------:R-:W4:Y:S01]  /*25b80*/  LDL R10, [R1+0x20c] ;  /* 0x00020c00010a7983 */ /* 0x000f220000100800 */
[----:B------:R-:W-:-:S04]  /*25b90*/  FFMA R4, R108, R80, R4 ;  /* 0x000000506c047223 */ /* 0x000fc80000000004 */
[----:B------:R-:W-:Y:S01]  /*25ba0*/  FFMA R4, R109, R81, R4 ;  /* 0x000000516d047223 */ /* 0x000fe20000000004 */
[----:B------:R-:W-:-:S03]  /*25bb0*/  IADD3.X R7, R11, UR7, RZ, P0, !PT ;  /* 0x000000070b077c10 */ /* 0x000fc600087fe4ff */
[----:B------:R-:W-:Y:S01]  /*25bc0*/  FFMA R4, R110, R82, R4 ;  /* 0x000000526e047223 */ /* 0x000fe20000000004 */
[----:B------:R-:W-:Y:S01]  /*25bd0*/  LEA R9, R3, R21, 0xf ;  /* 0x0000001503097211 */ /* 0x000fe200078e78ff */
[----:B------:R-:W-:Y:S02]  /*25be0*/  FFMA R5, R106, R70, R5 ;  /* 0x000000466a057223 */ /* 0x000fe40000000005 */
[----:B------:R-:W-:Y:S01]  /*25bf0*/  FFMA R62, R111, R83, R4 ;  /* 0x000000536f3e7223 */ /* 0x000fe20000000004 */
[----:B------:R-:W-:Y:S01]  /*25c00*/  IADD3 R4, P0, R14, UR6, RZ ;  /* 0x000000060e047c10 */ /* 0x000fe2000ff1e0ff */
[----:B------:R1:W-:Y:S01]  /*25c10*/  LDGSTS.E.BYPASS.128 [R9], [R6.64+0x600], !PT ;  /* 0x0000060006097fae */ /* 0x0003e2000f901c4a */
[----:B------:R-:W-:Y:S01]  /*25c20*/  FFMA R64, R107, R71, R5 ;  /* 0x000000476b407223 */ /* 0x000fe20000000005 */
[----:B------:R-:W-:Y:S02]  /*25c30*/  LEA R11, R3, R18, 0xf ;  /* 0x00000012030b7211 */ /* 0x000fe400078e78ff */
[----:B------:R-:W-:Y:S01]  /*25c40*/  IADD3.X R5, R15, UR7, RZ, P0, !PT ;  /* 0x000000070f057c10 */ /* 0x000fe200087fe4ff */
[----:B------:R-:W2:Y:S01]  /*25c50*/  LDL R14, [R1+0x200] ;  /* 0x00020000010e7983 */ /* 0x000ea20000100800 */
[----:B-----5:R-:W-:-:S03]  /*25c60*/  IADD3 R8, P0, R34, UR6, RZ ;  /* 0x0000000622087c10 */ /* 0x020fc6000ff1e0ff */
[----:B------:R5:W-:Y:S01]  /*25c70*/  LDGSTS.E.BYPASS.128 [R11], [R4.64+0x600], !PT ;  /* 0x00000600040b7fae */ /* 0x000be2000f901c4a */
[----:B------:R-:W-:Y:S02]  /*25c80*/  LEA R15, R3, R32, 0xf ;  /* 0x00000020030f7211 */ /* 0x000fe400078e78ff */
[----:B-1----:R-:W-:Y:S02]  /*25c90*/  IADD3.X R9, R35, UR7, RZ, P0, !PT ;  /* 0x0000000723097c10 */ /* 0x002fe400087fe4ff */
[----:B------:R-:W-:Y:S01]  /*25ca0*/  LEA R17, R3, R27, 0xf ;  /* 0x0000001b03117211 */ /* 0x000fe200078e78ff */
[----:B------:R-:W2:Y:S01]  /*25cb0*/  LDL.64 R34, [R1+0x170] ;  /* 0x0001700001227983 */ /* 0x000ea20000100a00 */
[----:B---3--:R-:W-:-:S03]  /*25cc0*/  IADD3 R6, P1, R12, UR6, RZ ;  /* 0x000000060c067c10 */ /* 0x008fc6000ff3e0ff */
[----:B------:R-:W3:Y:S01]  /*25cd0*/  LDL R12, [R1+0x7c] ;  /* 0x00007c00010c7983 */ /* 0x000ee20000100800 */
[----:B------:R-:W-:Y:S02]  /*25ce0*/  IADD3.X R7, R13, UR7, RZ, P1, !PT ;  /* 0x000000070d077c10 */ /* 0x000fe40008ffe4ff */
[----:B------:R-:W-:Y:S02]  /*25cf0*/  LEA R13, R3, R20, 0xf ;  /* 0x00000014030d7211 */ /* 0x000fe400078e78ff */
[----:B-----5:R-:W-:-:S03]  /*25d00*/  IADD3 R4, P1, R30, UR6, RZ ;  /* 0x000000061e047c10 */ /* 0x020fc6000ff3e0ff */
[----:B------:R1:W-:Y:S01]  /*25d10*/  LDGSTS.E.BYPASS.128 [R13], [R6.64+0x600], !PT ;  /* 0x00000600060d7fae */ /* 0x0003e2000f901c4a */
[----:B------:R-:W-:-:S03]  /*25d20*/  IADD3.X R5, R31, UR7, RZ, P1, !PT ;  /* 0x000000071f057c10 */ /* 0x000fc60008ffe4ff */
[----:B------:R5:W-:Y:S04]  /*25d30*/  LDGSTS.E.BYPASS.128 [R15], [R8.64+0x600], !PT ;  /* 0x00000600080f7fae */ /* 0x000be8000f901c4a */
[----:B------:R-:W3:Y:S01]  /*25d40*/  LDL.64 R30, [R1+0x168] ;  /* 0x00016800011e7983 */ /* 0x000ee20000100a00 */
[----:B-1----:R-:W-:-:S03]  /*25d50*/  IADD3 R6, P0, R68, UR6, RZ ;  /* 0x0000000644067c10 */ /* 0x002fc6000ff1e0ff */
[----:B------:R2:W-:Y:S01]  /*25d60*/  LDGSTS.E.BYPASS.128 [R17], [R4.64+0x600], !PT ;  /* 0x0000060004117fae */ /* 0x0005e2000f901c4a */
[----:B------:R-:W-:Y:S02]  /*25d70*/  IADD3.X R7, R69, UR7, RZ, P0, !PT ;  /* 0x0000000745077c10 */ /* 0x000fe400087fe4ff */
[----:B-----5:R-:W-:Y:S01]  /*25d80*/  IADD3 R8, P1, R52, UR6, RZ ;  /* 0x0000000634087c10 */ /* 0x020fe2000ff3e0ff */
[----:B------:R-:W5:Y:S01]  /*25d90*/  LDL.64 R68, [R1+0x160] ;  /* 0x0001600001447983 */ /* 0x000f620000100a00 */
[----:B----4-:R-:W-:Y:S02]  /*25da0*/  LEA R11, R3, R10, 0xf ;  /* 0x0000000a030b7211 */ /* 0x010fe400078e78ff */
[----:B--2---:R-:W-:-:S03]  /*25db0*/  IADD3 R4, P0, R24, UR6, RZ ;  /* 0x0000000618047c10 */ /* 0x004fc6000ff1e0ff */
[----:B------:R1:W-:Y:S01]  /*25dc0*/  LDGSTS.E.BYPASS.128 [R11], [R6.64+0x600], !PT ;  /* 0x00000600060b7fae */ /* 0x0003e2000f901c4a */
[----:B------:R-:W-:Y:S02]  /*25dd0*/  IADD3.X R9, R53, UR7, RZ, P1, !PT ;  /* 0x0000000735097c10 */ /* 0x000fe40008ffe4ff */
[----:B------:R-:W-:Y:S01]  /*25de0*/  LEA R13, R3, R26, 0xf ;  /* 0x0000001a030d7211 */ /* 0x000fe200078e78ff */
[----:B------:R-:W2:Y:S01]  /*25df0*/  LDL.64 R52, [R1+0x150] ;  /* 0x0001500001347983 */ /* 0x000ea20000100a00 */
[----:B------:R-:W-:Y:S02]  /*25e00*/  IADD3.X R5, R25, UR7, RZ, P0, !PT ;  /* 0x0000000719057c10 */ /* 0x000fe400087fe4ff */
[----:B------:R-:W-:Y:S01]  /*25e10*/  LEA R15, R3, R16, 0xf ;  /* 0x00000010030f7211 */ /* 0x000fe200078e78ff */
[----:B------:R-:W4:Y:S04]  /*25e20*/  LDL.64 R24, [R1+0x158] ;  /* 0x0001580001187983 */ /* 0x000f280000100a00 */
[----:B------:R1:W-:Y:S04]  /*25e30*/  LDGSTS.E.BYPASS.128 [R13], [R8.64+0x600], !PT ;  /* 0x00000600080d7fae */ /* 0x0003e8000f901c4a */
[----:B------:R1:W-:Y:S02]  /*25e40*/  LDGSTS.E.BYPASS.128 [R15], [R4.64+0x600], !PT ;  /* 0x00000600040f7fae */ /* 0x0003e4000f901c4a */
[----:B-1----:R-:W-:-:S02]  /*25e50*/  IADD3 R6, P1, R50, UR6, RZ ;  /* 0x0000000632067c10 */ /* 0x002fc4000ff3e0ff */
[----:B------:R-:W-:-:S04]  /*25e60*/  IADD3 R4, P0, R22, UR6, RZ ;  /* 0x0000000616047c10 */ /* 0x000fc8000ff1e0ff */
[----:B------:R-:W-:Y:S02]  /*25e70*/  IADD3.X R5, R23, UR7, RZ, P0, !PT ;  /* 0x0000000717057c10 */ /* 0x000fe400087fe4ff */
[----:B------:R-:W2:Y:S01]  /*25e80*/  LDL.64 R22, [R1+0x148] ;  /* 0x0001480001167983 */ /* 0x000ea20000100a00 */
[----:B------:R-:W-:-:S03]  /*25e90*/  IADD3.X R7, R51, UR7, RZ, P1, !PT ;  /* 0x0000000733077c10 */ /* 0x000fc60008ffe4ff */
[----:B------:R-:W2:Y:S01]  /*25ea0*/  LDL.64 R50, [R1+0x140] ;  /* 0x0001400001327983 */ /* 0x000ea20000100a00 */
[----:B------:R-:W-:Y:S01]  /*25eb0*/  FFMA R0, R104, R80, R0 ;  /* 0x0000005068007223 */ /* 0x000fe20000000000 */
[----:B------:R-:W-:-:S03]  /*25ec0*/  FFMA R176, R39, R19, R176 ;  /* 0x0000001327b07223 */ /* 0x000fc600000000b0 */
        /* <DEDUP_REMOVED lines=12> */
[----:B------:R-:W-:-:S02]  /*25f90*/  LEA R19, R3, R14, 0xf ;  /* 0x0000000e03137211 */ /* 0x000fc400078e78ff */
[----:B------:R-:W-:Y:S01]  /*25fa0*/  IADD3 R8, P1, R48, UR6, RZ ;  /* 0x0000000630087c10 */ /* 0x000fe2000ff3e0ff */
[----:B------:R-:W-:Y:S01]  /*25fb0*/  FFMA R66, R107, R83, R0 ;  /* 0x000000536b427223 */ /* 0x000fe20000000000 */
[----:B------:R-:W-:Y:S01]  /*25fc0*/  LEA R0, R3, 0x18000, 0x10 ;  /* 0x0001800003007811 */ /* 0x000fe200078e80ff */
[----:B------:R1:W-:Y:S01]  /*25fd0*/  LDGSTS.E.BYPASS.128 [R19], [R6.64+0x600], !PT ;  /* 0x0000060006137fae */ /* 0x0003e2000f901c4a */
[----:B------:R-:W-:-:S03]  /*25fe0*/  IADD3.X R9, R49, UR7, RZ, P1, !PT ;  /* 0x0000000731097c10 */ /* 0x000fc60008ffe4ff */
[----:B------:R-:W2:Y:S01]  /*25ff0*/  LDL.64 R48, [R1+0x138] ;  /* 0x0001380001307983 */ /* 0x000ea20000100a00 */
[-C--:B------:R-:W-:Y:S02]  /*26000*/  IADD3 R13, R160, R0.reuse, RZ ;  /* 0x00000000a00d7210 */ /* 0x080fe40007ffe0ff */
[----:B------:R-:W-:Y:S02]  /*26010*/  IADD3 R15, R84, R0, RZ ;  /* 0x00000000540f7210 */ /* 0x000fe40007ffe0ff */
[----:B-1----:R-:W-:-:S04]  /*26020*/  IADD3 R6, P0, R34, UR6, RZ ;  /* 0x0000000622067c10 */ /* 0x002fc8000ff1e0ff */
[----:B------:R-:W-:Y:S02]  /*26030*/  IADD3.X R7, R35, UR7, RZ, P0, !PT ;  /* 0x0000000723077c10 */ /* 0x000fe400087fe4ff */
[----:B------:R-:W2:Y:S01]  /*26040*/  LDL.64 R34, [R1+0x130] ;  /* 0x0001300001227983 */ /* 0x000ea20000100a00 */
[----:B------:R-:W-:Y:S02]  /*26050*/  IADD3 R17, R29, R0, RZ ;  /* 0x000000001d117210 */ /* 0x000fe40007ffe0ff */
[----:B---3--:R-:W-:-:S05]  /*26060*/  LEA R11, R3, R12, 0xf ;  /* 0x0000000c030b7211 */ /* 0x008fca00078e78ff */
[----:B------:R1:W-:Y:S04]  /*26070*/  LDGSTS.E.BYPASS.128 [R11], [R4.64+0x600], !PT ;  /* 0x00000600040b7fae */ /* 0x0003e8000f901c4a */
[----:B------:R-:W0:Y:S04]  /*26080*/  LDGDEPBAR ;  /* 0x00000000000079af */ /* 0x000e280000000000 */
[----:B------:R5:W-:Y:S01]  /*26090*/  LDGSTS.E.BYPASS.128 [R13], [R8.64+0x600], !PT ;  /* 0x00000600080d7fae */ /* 0x000be2000f901c4a */
[----:B-1----:R-:W-:-:S03]  /*260a0*/  IADD3 R4, P1, R30, UR6, RZ ;  /* 0x000000061e047c10 */ /* 0x002fc6000ff3e0ff */
[----:B------:R4:W-:Y:S01]  /*260b0*/  LDGSTS.E.BYPASS.128 [R15], [R6.64+0x600], !PT ;  /* 0x00000600060f7fae */ /* 0x0009e2000f901c4a */
[----:B------:R-:W-:Y:S02]  /*260c0*/  IADD3 R11, R28, R0, RZ ;  /* 0x000000001c0b7210 */ /* 0x000fe40007ffe0ff */
[----:B------:R-:W-:Y:S01]  /*260d0*/  IADD3.X R5, R31, UR7, RZ, P1, !PT ;  /* 0x000000071f057c10 */ /* 0x000fe20008ffe4ff */
[----:B------:R-:W3:Y:S04]  /*260e0*/  LDL.64 R28, [R1+0x120] ;  /* 0x00012000011c7983 */ /* 0x000ee80000100a00 */
[----:B------:R-:W3:Y:S01]  /*260f0*/  LDL.64 R30, [R1+0x128] ;  /* 0x00012800011e7983 */ /* 0x000ee20000100a00 */
[----:B-----5:R-:W-:-:S03]  /*26100*/  IADD3 R8, P0, R68, UR6, RZ ;  /* 0x0000000644087c10 */ /* 0x020fc6000ff1e0ff */
[----:B------:R2:W-:Y:S01]  /*26110*/  LDGSTS.E.BYPASS.128 [R17], [R4.64+0x600], !PT ;  /* 0x0000060004117fae */ /* 0x0005e2000f901c4a */
[----:B------:R-:W-:-:S05]  /*26120*/  IADD3.X R9, R69, UR7, RZ, P0, !PT ;  /* 0x0000000745097c10 */ /* 0x000fca00087fe4ff */
[----:B------:R1:W-:Y:S01]  /*26130*/  LDGSTS.E.BYPASS.128 [R11], [R8.64+0x600], !PT ;  /* 0x00000600080b7fae */ /* 0x0003e2000f901c4a */
[----:B----4-:R-:W-:-:S04]  /*26140*/  IADD3 R6, P1, R24, UR6, RZ ;  /* 0x0000000618067c10 */ /* 0x010fc8000ff3e0ff */
[----:B------:R-:W-:Y:S02]  /*26150*/  IADD3.X R7, R25, UR7, RZ, P1, !PT ;  /* 0x0000000719077c10 */ /* 0x000fe40008ffe4ff */
[----:B------:R-:W4:Y:S01]  /*26160*/  LDL.64 R24, [R1+0x118] ;  /* 0x0001180001187983 */ /* 0x000f220000100a00 */
[----:B-1----:R-:W-:-:S03]  /*26170*/  IADD3 R11, R18, R0, RZ ;  /* 0x00000000120b7210 */ /* 0x002fc60007ffe0ff */
[----:B------:R-:W5:Y:S01]  /*26180*/  LDL.64 R18, [R1+0x108] ;  /* 0x0001080001127983 */ /* 0x000f620000100a00 */
[-C--:B------:R-:W-:Y:S02]  /*26190*/  IADD3 R13, R54, R0.reuse, RZ ;  /* 0x00000000360d7210 */ /* 0x080fe40007ffe0ff */
[----:B--2---:R-:W-:Y:S02]  /*261a0*/  IADD3 R4, P0, R52, UR6, RZ ;  /* 0x0000000634047c10 */ /* 0x004fe4000ff1e0ff */
[----:B------:R-:W-:Y:S01]  /*261b0*/  IADD3 R17, R21, R0, RZ ;  /* 0x0000000015117210 */ /* 0x000fe20007ffe0ff */
[----:B------:R1:W-:Y:S01]  /*261c0*/  LDGSTS.E.BYPASS.128 [R13], [R6.64+0x600], !PT ;  /* 0x00000600060d7fae */ /* 0x0003e2000f901c4a */
[----:B------:R-:W-:-:S04]  /*261d0*/  IADD3 R8, P1, R22, UR6, RZ ;  /* 0x0000000616087c10 */ /* 0x000fc8000ff3e0ff */
[----:B------:R-:W-:Y:S02]  /*261e0*/  IADD3.X R9, R23, UR7, RZ, P1, !PT ;  /* 0x0000000717097c10 */ /* 0x000fe40008ffe4ff */
[----:B------:R-:W2:Y:S01]  /*261f0*/  LDL.64 R22, [R1+0x110] ;  /* 0x0001100001167983 */ /* 0x000ea20000100a00 */
[-C--:B-1----:R-:W-:Y:S02]  /*26200*/  IADD3 R13, R20, R0.reuse, RZ ;  /* 0x00000000140d7210 */ /* 0x082fe40007ffe0ff */
[----:B------:R-:W-:Y:S01]  /*26210*/  IADD3.X R5, R53, UR7, RZ, P0, !PT ;  /* 0x0000000735057c10 */ /* 0x000fe200087fe4ff */
[----:B------:R-:W2:Y:S01]  /*26220*/  LDL.64 R20, [R1+0x100] ;  /* 0x0001000001147983 */ /* 0x000ea20000100a00 */
[----:B------:R-:W-:Y:S02]  /*26230*/  IADD3 R6, P0, R50, UR6, RZ ;  /* 0x0000000632067c10 */ /* 0x000fe4000ff1e0ff */
[----:B------:R-:W-:Y:S01]  /*26240*/  IADD3 R15, R33, R0, RZ ;  /* 0x00000000210f7210 */ /* 0x000fe20007ffe0ff */
[----:B------:R-:W2:Y:S01]  /*26250*/  LDL.64 R52, [R1+0xc0] ;  /* 0x0000c00001347983 */ /* 0x000ea20000100a00 */
[----:B------:R-:W-:-:S03]  /*26260*/  IADD3.X R7, R51, UR7, RZ, P0, !PT ;  /* 0x0000000733077c10 */ /* 0x000fc600087fe4ff */
[----:B------:R1:W-:Y:S04]  /*26270*/  LDGSTS.E.BYPASS.128 [R15], [R4.64+0x600], !PT ;  /* 0x00000600040f7fae */ /* 0x0003e8000f901c4a */
[----:B------:R1:W-:Y:S04]  /*26280*/  LDGSTS.E.BYPASS.128 [R17], [R8.64+0x600], !PT ;  /* 0x0000060008117fae */ /* 0x0003e8000f901c4a */
[----:B------:R1:W-:Y:S04]  /*26290*/  LDGSTS.E.BYPASS.128 [R11], [R6.64+0x600], !PT ;  /* 0x00000600060b7fae */ /* 0x0003e8000f901c4a */
[----:B------:R-:W2:Y:S01]  /*262a0*/  LDL R50, [R1+0x25c] ;  /* 0x00025c0001327983 */ /* 0x000ea20000100800 */
[----:B-1----:R-:W-:-:S03]  /*262b0*/  IADD3 R11, R10, R0, RZ ;  /* 0x000000000a0b7210 */ /* 0x002fc60007ffe0ff */
[----:B------:R-:W2:Y:S01]  /*262c0*/  LDL R10, [R1+0x274] ;  /* 0x00027400010a7983 */ /* 0x000ea20000100800 */
[----:B------:R-:W-:Y:S02]  /*262d0*/  IADD3 R4, P1, R48, UR6, RZ ;  /* 0x0000000630047c10 */ /* 0x000fe4000ff3e0ff */
[----:B------:R-:W-:Y:S02]  /*262e0*/  IADD3 R8, P0, R34, UR6, RZ ;  /* 0x0000000622087c10 */ /* 0x000fe4000ff1e0ff */
[----:B------:R-:W-:Y:S02]  /*262f0*/  IADD3.X R5, R49, UR7, RZ, P1, !PT ;  /* 0x0000000731057c10 */ /* 0x000fe40008ffe4ff */
[----:B------:R-:W-:Y:S01]  /*26300*/  IADD3.X R9, R35, UR7, RZ, P0, !PT ;  /* 0x0000000723097c10 */ /* 0x000fe200087fe4ff */
[----:B------:R-:W2:Y:S01]  /*26310*/  LDL.64 R48, [R1+0xb8] ;  /* 0x0000b80001307983 */ /* 0x000ea20000100a00 */
[----:B------:R-:W-:-:S03]  /*26320*/  IADD3 R15, R32, R0, RZ ;  /* 0x00000000200f7210 */ /* 0x000fc60007ffe0ff */
[----:B------:R1:W-:Y:S01]  /*26330*/  LDGSTS.E.BYPASS.128 [R13], [R4.64+0x600], !PT ;  /* 0x00000600040d7fae */ /* 0x0003e2000f901c4a */
[----:B------:R-:W-:-:S03]  /*26340*/  IADD3 R17, R27, R0, RZ ;  /* 0x000000001b117210 */ /* 0x000fc60007ffe0ff */
[----:B------:R-:W2:Y:S04]  /*26350*/  LDL.64 R32, [R1+0xf8] ;  /* 0x0000f80001207983 */ /* 0x000ea80000100a00 */
[----:B------:R1:W-:Y:S04]  /*26360*/  LDGSTS.E.BYPASS.128 [R15], [R8.64+0x600], !PT ;  /* 0x00000600080f7fae */ /* 0x0003e8000f901c4a */
[----:B------:R-:W2:Y:S01]  /*26370*/  LDL R27, [R1+0x278] ;  /* 0x00027800011b7983 */ /* 0x000ea20000100800 */
[----:B-1----:R-:W-:-:S03]  /*26380*/  IADD3 R13, R26, R0, RZ ;  /* 0x000000001a0d7210 */ /* 0x002fc60007ffe0ff */
[----:B------:R-:W2:Y:S01]  /*26390*/  LDL R26, [R1+0x270] ;  /* 0x00027000011a7983 */ /* 0x000ea20000100800 */
[----:B------:R-:W-:-:S03]  /*263a0*/  IADD3 R15, R16, R0, RZ ;  /* 0x00000000100f7210 */ /* 0x000fc60007ffe0ff */
[----:B------:R-:W2:Y:S04]  /*263b0*/  LDL.64 R34, [R1+0xb0] ;  /* 0x0000b00001227983 */ /* 0x000ea80000100a00 */
[----:B------:R-:W2:Y:S01]  /*263c0*/  LDL R16, [R1+0x26c] ;  /* 0x00026c0001107983 */ /* 0x000ea20000100800 */
[----:B---3--:R-:W-:Y:S02]  /*263d0*/  IADD3 R4, P0, R28, UR6, RZ ;  /* 0x000000061c047c10 */ /* 0x008fe4000ff1e0ff */
[----:B------:R-:W-:Y:S02]  /*263e0*/  IADD3 R6, P1, R30, UR6, RZ ;  /* 0x000000061e067c10 */ /* 0x000fe4000ff3e0ff */
[----:B------:R-:W-:Y:S02]  /*263f0*/  IADD3.X R5, R29, UR7, RZ, P0, !PT ;  /* 0x000000071d057c10 */ /* 0x000fe400087fe4ff */
[----:B------:R-:W-:Y:S01]  /*26400*/  IADD3.X R7, R31, UR7, RZ, P1, !PT ;  /* 0x000000071f077c10 */ /* 0x000fe20008ffe4ff */
[----:B------:R-:W3:Y:S04]  /*26410*/  LDL.64 R28, [R1+0xe8] ;  /* 0x0000e800011c7983 */ /* 0x000ee80000100a00 */
[----:B------:R-:W3:Y:S04]  /*26420*/  LDL.64 R30, [R1+0xf0] ;  /* 0x0000f000011e7983 */ /* 0x000ee80000100a00 */
[----:B------:R2:W-:Y:S04]  /*26430*/  LDGSTS.E.BYPASS.128 [R17], [R6.64+0x600], !PT ;  /* 0x0000060006117fae */ /* 0x0005e8000f901c4a */
[----:B------:R5:W-:Y:S01]  /*26440*/  LDGSTS.E.BYPASS.128 [R11], [R4.64+0x600], !PT ;  /* 0x00000600040b7fae */ /* 0x000be2000f901c4a */
[----:B----4-:R-:W-:-:S04]  /*26450*/  IADD3 R8, P1, R24, UR6, RZ ;  /* 0x0000000618087c10 */ /* 0x010fc8000ff3e0ff */
[----:B------:R-:W-:Y:S02]  /*26460*/  IADD3.X R9, R25, UR7, RZ, P1, !PT ;  /* 0x0000000719097c10 */ /* 0x000fe40008ffe4ff */
[----:B------:R-:W4:Y:S01]  /*26470*/  LDL.64 R24, [R1+0xe0] ;  /* 0x0000e00001187983 */ /* 0x000f220000100a00 */
[----:B-----5:R-:W-:-:S03]  /*26480*/  IADD3 R4, P1, R18, UR6, RZ ;  /* 0x0000000612047c10 */ /* 0x020fc6000ff3e0ff */
[----:B------:R1:W-:Y:S01]  /*26490*/  LDGSTS.E.BYPASS.128 [R13], [R8.64+0x600], !PT ;  /* 0x00000600080d7fae */ /* 0x0003e2000f901c4a */
[----:B------:R-:W-:-:S03]  /*264a0*/  IADD3.X R5, R19, UR7, RZ, P1, !PT ;  /* 0x0000000713057c10 */ /* 0x000fc60008ffe4ff */
[----:B------:R-:W5:Y:S01]  /*264b0*/  LDL.64 R18, [R1+0xd0] ;  /* 0x0000d00001127983 */ /* 0x000f620000100a00 */
[----:B--2---:R-:W-:-:S04]  /*264c0*/  IADD3 R6, P0, R22, UR6, RZ ;  /* 0x0000000616067c10 */ /* 0x004fc8000ff1e0ff */
[----:B------:R-:W-:Y:S02]  /*264d0*/  IADD3.X R7, R23, UR7, RZ, P0, !PT ;  /* 0x0000000717077c10 */ /* 0x000fe400087fe4ff */
[----:B------:R-:W2:Y:S01]  /*264e0*/  LDL.64 R22, [R1+0xd8] ;  /* 0x0000d80001167983 */ /* 0x000ea20000100a00 */
[----:B-1----:R-:W-:Y:S02]  /*264f0*/  IADD3 R8, P0, R20, UR6, RZ ;  /* 0x0000000614087c10 */ /* 0x002fe4000ff1e0ff */
[----:B------:R-:W-:Y:S01]  /*26500*/  IADD3 R17, R14, R0, RZ ;  /* 0x000000000e117210 */ /* 0x000fe20007ffe0ff */
[----:B------:R1:W-:Y:S01]  /*26510*/  LDGSTS.E.BYPASS.128 [R15], [R6.64+0x600], !PT ;  /* 0x00000600060f7fae */ /* 0x0003e2000f901c4a */
[----:B------:R-:W-:-:S03]  /*26520*/  IADD3.X R9, R21, UR7, RZ, P0, !PT ;  /* 0x0000000715097c10 */ /* 0x000fc600087fe4ff */
[----:B------:R-:W2:Y:S01]  /*26530*/  LDL.64 R20, [R1+0xc8] ;  /* 0x0000c80001147983 */ /* 0x000ea20000100a00 */
[----:B------:R-:W-:-:S03]  /*26540*/  IADD3 R11, R12, R0, RZ ;  /* 0x000000000c0b7210 */ /* 0x000fc60007ffe0ff */
[----:B------:R-:W2:Y:S04]  /*26550*/  LDL R14, [R1+0x268] ;  /* 0x00026800010e7983 */ /* 0x000ea80000100800 */
[----:B------:R-:W2:Y:S04]  /*26560*/  LDL R12, [R1+0x264] ;  /* 0x00026400010c7983 */ /* 0x000ea80000100800 */
[----:B------:R1:W-:Y:S04]  /*26570*/  LDGSTS.E.BYPASS.128 [R17], [R4.64+0x600], !PT ;  /* 0x0000060004117fae */ /* 0x0003e8000f901c4a */
[----:B------:R1:W-:Y:S02]  /*26580*/  LDGSTS.E.BYPASS.128 [R11], [R8.64+0x600], !PT ;  /* 0x00000600080b7fae */ /* 0x0003e4000f901c4a */
[----:B-1----:R-:W-:-:S02]  /*26590*/  IADD3 R15, R10, R0, RZ ;  /* 0x000000000a0f7210 */ /* 0x002fc40007ffe0ff */
[----:B------:R-:W2:Y:S01]  /*265a0*/  LDL R10, [R1+0x260] ;  /* 0x00026000010a7983 */ /* 0x000ea20000100800 */
[----:B------:R-:W-:-:S03]  /*265b0*/  IADD3 R6, P1, R32, UR6, RZ ;  /* 0x0000000620067c10 */ /* 0x000fc6000ff3e0ff */
[----:B------:R-:W2:Y:S01]  /*265c0*/  LDL R32, [R1+0x254] ;  /* 0x0002540001207983 */ /* 0x000ea20000100800 */
[----:B------:R-:W-:-:S03]  /*265d0*/  IADD3.X R7, R33, UR7, RZ, P1, !PT ;  /* 0x0000000721077c10 */ /* 0x000fc60008ffe4ff */
[----:B------:R-:W2:Y:S01]  /*265e0*/  LDL R33, [R1+0x258] ;  /* 0x0002580001217983 */ /* 0x000ea20000100800 */
[----:B------:R-:W-:-:S03]  /*265f0*/  IADD3 R13, R27, R0, RZ ;  /* 0x000000001b0d7210 */ /* 0x000fc60007ffe0ff */
[----:B------:R-:W2:Y:S01]  /*26600*/  LDL R27, [R1+0x250] ;  /* 0x00025000011b7983 */ /* 0x000ea20000100800 */
[----:B------:R-:W-:-:S03]  /*26610*/  IADD3 R17, R26, R0, RZ ;  /* 0x000000001a117210 */ /* 0x000fc60007ffe0ff */
[----:B------:R4:W-:Y:S04]  /*26620*/  LDGSTS.E.BYPASS.128 [R13], [R6.64+0x600], !PT ;  /* 0x00000600060d7fae */ /* 0x0009e8000f901c4a */
[----:B------:R-:W2:Y:S01]  /*26630*/  LDL R26, [R1+0x24c] ;  /* 0x00024c00011a7983 */ /* 0x000ea20000100800 */
[----:B------:R-:W-:-:S03]  /*26640*/  IADD3 R11, R16, R0, RZ ;  /* 0x00000000100b7210 */ /* 0x000fc60007ffe0ff */
[----:B------:R-:W2:Y:S01]  /*26650*/  LDL R16, [R1+0x248] ;  /* 0x0002480001107983 */ /* 0x000ea20000100800 */
[----:B---3--:R-:W-:Y:S02]  /*26660*/  IADD3 R8, P1, R28, UR6, RZ ;  /* 0x000000061c087c10 */ /* 0x008fe4000ff3e0ff */
[----:B------:R-:W-:Y:S02]  /*26670*/  IADD3 R4, P0, R30, UR6, RZ ;  /* 0x000000061e047c10 */ /* 0x000fe4000ff1e0ff */
[----:B------:R-:W-:Y:S02]  /*26680*/  IADD3.X R9, R29, UR7, RZ, P1, !PT ;  /* 0x000000071d097c10 */ /* 0x000fe40008ffe4ff */
[----:B------:R-:W-:Y:S01]  /*26690*/  IADD3.X R5, R31, UR7, RZ, P0, !PT ;  /* 0x000000071f057c10 */ /* 0x000fe200087fe4ff */
[----:B------:R-:W3:Y:S04]  /*266a0*/  LDL.64 R28, [R1+0xa0] ;  /* 0x0000a000011c7983 */ /* 0x000ee80000100a00 */
[----:B------:R2:W-:Y:S04]  /*266b0*/  LDGSTS.E.BYPASS.128 [R15], [R4.64+0x600], !PT ;  /* 0x00000600040f7fae */ /* 0x0005e8000f901c4a */
[----:B------:R5:W-:Y:S04]  /*266c0*/  LDGSTS.E.BYPASS.128 [R17], [R8.64+0x600], !PT ;  /* 0x0000060008117fae */ /* 0x000be8000f901c4a */
[----:B------:R-:W3:Y:S01]  /*266d0*/  LDL.64 R30, [R1+0xa8] ;  /* 0x0000a800011e7983 */ /* 0x000ee20000100a00 */
        /* <DEDUP_REMOVED lines=10> */
[----:B-1----:R-:W-:-:S04]  /*26780*/  IADD3 R6, P1, R20, UR6, RZ ;  /* 0x0000000614067c10 */ /* 0x002fc8000ff3e0ff */
[----:B------:R-:W-:Y:S02]  /*26790*/  IADD3.X R7, R21, UR7, RZ, P1, !PT ;  /* 0x0000000715077c10 */ /* 0x000fe40008ffe4ff */
[----:B------:R-:W2:Y:S01]  /*267a0*/  LDL.64 R20, [R1+0x80] ;  /* 0x0000800001147983 */ /* 0x000ea20000100a00 */
[-C--:B------:R-:W-:Y:S02]  /*267b0*/  IADD3 R13, R14, R0.reuse, RZ ;  /* 0x000000000e0d7210 */ /* 0x080fe40007ffe0ff */
[-C--:B------:R-:W-:Y:S01]  /*267c0*/  IADD3 R15, R12, R0.reuse, RZ ;  /* 0x000000000c0f7210 */ /* 0x080fe20007ffe0ff */
[----:B------:R-:W2:Y:S04]  /*267d0*/  LDL R14, [R1+0x244] ;  /* 0x00024400010e7983 */ /* 0x000ea80000100800 */
[----:B------:R-:W2:Y:S04]  /*267e0*/  LDL R12, [R1+0x240] ;  /* 0x00024000010c7983 */ /* 0x000ea80000100800 */
[----:B------:R1:W-:Y:S01]  /*267f0*/  LDGSTS.E.BYPASS.128 [R13], [R4.64+0x600], !PT ;  /* 0x00000600040d7fae */ /* 0x0003e2000f901c4a */
[----:B------:R-:W-:-:S03]  /*26800*/  IADD3 R17, R10, R0, RZ ;  /* 0x000000000a117210 */ /* 0x000fc60007ffe0ff */
[----:B------:R1:W-:Y:S04]  /*26810*/  LDGSTS.E.BYPASS.128 [R15], [R8.64+0x600], !PT ;  /* 0x00000600080f7fae */ /* 0x0003e8000f901c4a */
[----:B------:R-:W2:Y:S01]  /*26820*/  LDL R10, [R1+0x23c] ;  /* 0x00023c00010a7983 */ /* 0x000ea20000100800 */
[----:B-1----:R-:W-:-:S03]  /*26830*/  IADD3 R4, P0, R52, UR6, RZ ;  /* 0x0000000634047c10 */ /* 0x002fc6000ff1e0ff */
[----:B------:R1:W-:Y:S01]  /*26840*/  LDGSTS.E.BYPASS.128 [R17], [R6.64+0x600], !PT ;  /* 0x0000060006117fae */ /* 0x0003e2000f901c4a */
[----:B------:R-:W-:Y:S02]  /*26850*/  IADD3 R11, R50, R0, RZ ;  /* 0x00000000320b7210 */ /* 0x000fe40007ffe0ff */
[----:B------:R-:W-:Y:S02]  /*26860*/  IADD3.X R5, R53, UR7, RZ, P0, !PT ;  /* 0x0000000735057c10 */ /* 0x000fe400087fe4ff */
[----:B------:R-:W-:-:S03]  /*26870*/  IADD3 R8, P1, R48, UR6, RZ ;  /* 0x0000000630087c10 */ /* 0x000fc6000ff3e0ff */
[----:B------:R1:W-:Y:S01]  /*26880*/  LDGSTS.E.BYPASS.128 [R11], [R4.64+0x600], !PT ;  /* 0x00000600040b7fae */ /* 0x0003e2000f901c4a */
[----:B------:R-:W-:Y:S02]  /*26890*/  IADD3.X R9, R49, UR7, RZ, P1, !PT ;  /* 0x0000000731097c10 */ /* 0x000fe40008ffe4ff */
[----:B-1----:R-:W-:Y:S02]  /*268a0*/  IADD3 R6, P0, R34, UR6, RZ ;  /* 0x0000000622067c10 */ /* 0x002fe4000ff1e0ff */
[-C--:B------:R-:W-:Y:S02]  /*268b0*/  IADD3 R13, R33, R0.reuse, RZ ;  /* 0x00000000210d7210 */ /* 0x080fe40007ffe0ff */
[----:B------:R-:W-:Y:S02]  /*268c0*/  IADD3.X R7, R35, UR7, RZ, P0, !PT ;  /* 0x0000000723077c10 */ /* 0x000fe400087fe4ff */
[-C--:B------:R-:W-:Y:S01]  /*268d0*/  IADD3 R15, R32, R0.reuse, RZ ;  /* 0x00000000200f7210 */ /* 0x080fe20007ffe0ff */
[----:B------:R3:W-:Y:S04]  /*268e0*/  LDGSTS.E.BYPASS.128 [R13], [R8.64+0x600], !PT ;  /* 0x00000600080d7fae */ /* 0x0007e8000f901c4a */
[----:B------:R5:W-:Y:S01]  /*268f0*/  LDGSTS.E.BYPASS.128 [R15], [R6.64+0x600], !PT ;  /* 0x00000600060f7fae */ /* 0x000be2000f901c4a */
[----:B------:R-:W-:-:S02]  /*26900*/  IADD3 R17, R27, R0, RZ ;  /* 0x000000001b117210 */ /* 0x000fc40007ffe0ff */
[----:B------:R-:W-:Y:S01]  /*26910*/  IADD3 R11, R26, R0, RZ ;  /* 0x000000001a0b7210 */ /* 0x000fe20007ffe0ff */
[----:B------:R-:W1:Y:S01]  /*26920*/  S2R R2, SR_TID.X ;  /* 0x0000000000027919 */ /* 0x000e620000002100 */
[----:B------:R-:W-:Y:S01]  /*26930*/  UIADD3 UR5, UR5, 0x1, URZ ;  /* 0x0000000105057890 */ /* 0x000fe2000fffe03f */
        /* <DEDUP_REMOVED lines=14> */
[C---:B------:R-:W-:Y:S01]  /*26a20*/  FFMA R239, R112.reuse, R76, R239 ;  /* 0x0000004c70ef7223 */ /* 0x040fe200000000ef */
        /* <DEDUP_REMOVED lines=24> */
[----:B------:R-:W-:Y:S01]  /*26bb0*/  UISETP.GE.AND UP1, UPT, UR5, 0x3, UPT ;  /* 0x000000030500788c */ /* 0x000fe2000bf26270 */
        /* <DEDUP_REMOVED lines=39> */
[----:B------:R-:W-:Y:S01]  /*26e30*/  USEL UR5, UR5, URZ, !UP1 ;  /* 0x0000003f05057287 */ /* 0x000fe2000c800000 */
        /* <DEDUP_REMOVED lines=13> */
[----:B-1----:R-:W-:Y:S01]  /*26f10*/  SHF.L.U32 R2, R2, 0x4, RZ ;  /* 0x0000000402027819 */ /* 0x002fe200000006ff */
        /* <DEDUP_REMOVED lines=39> */
[----:B------:R-:W-:-:S02]  /*27190*/  USHF.L.U32 UR4, UR5, 0xf, URZ ;  /* 0x0000000f05047899 */ /* 0x000fc4000800063f */
[----:B------:R-:W-:Y:S01]  /*271a0*/  ULEA UR8, UR5, 0x18000, 0x10 ;  /* 0x0001800005087891 */ /* 0x000fe2000f8e803f */
        /* <DEDUP_REMOVED lines=8> */
[----:B---3--:R-:W-:Y:S02]  /*27230*/  IADD3 R8, P0, R28, UR6, RZ ;  /* 0x000000061c087c10 */ /* 0x008fe4000ff1e0ff */
[----:B------:R-:W-:-:S04]  /*27240*/  IADD3 R4, P1, R30, UR6, RZ ;  /* 0x000000061e047c10 */ /* 0x000fc8000ff3e0ff */
[----:B------:R-:W-:Y:S02]  /*27250*/  IADD3.X R5, R31, UR7, RZ, P1, !PT ;  /* 0x000000071f057c10 */ /* 0x000fe40008ffe4ff */
[----:B------:R-:W-:-:S03]  /*27260*/  IADD3.X R9, R29, UR7, RZ, P0, !PT ;  /* 0x000000071d097c10 */ /* 0x000fc600087fe4ff */
[----:B------:R4:W-:Y:S04]  /*27270*/  LDGSTS.E.BYPASS.128 [R17], [R4.64+0x600], !PT ;  /* 0x0000060004117fae */ /* 0x0009e8000f901c4a */
[----:B------:R2:W-:Y:S01]  /*27280*/  LDGSTS.E.BYPASS.128 [R11], [R8.64+0x600], !PT ;  /* 0x00000600080b7fae */ /* 0x0005e2000f901c4a */
[----:B-----5:R-:W-:-:S04]  /*27290*/  IADD3 R6, P1, R18, UR6, RZ ;  /* 0x0000000612067c10 */ /* 0x020fc8000ff3e0ff */
[----:B------:R-:W-:Y:S02]  /*272a0*/  IADD3.X R7, R19, UR7, RZ, P1, !PT ;  /* 0x0000000713077c10 */ /* 0x000fe40008ffe4ff */
[----:B------:R-:W-:Y:S02]  /*272b0*/  IADD3 R19, R16, R0, RZ ;  /* 0x0000000010137210 */ /* 0x000fe40007ffe0ff */
[----:B----4-:R-:W-:-:S03]  /*272c0*/  IADD3 R4, P0, R24, UR6, RZ ;  /* 0x0000000618047c10 */ /* 0x010fc6000ff1e0ff */
[----:B------:R1:W-:Y:S01]  /*272d0*/  LDGSTS.E.BYPASS.128 [R19], [R6.64+0x600], !PT ;  /* 0x0000060006137fae */ /* 0x0003e2000f901c4a */
[----:B------:R-:W-:Y:S02]  /*272e0*/  IADD3.X R5, R25, UR7, RZ, P0, !PT ;  /* 0x0000000719057c10 */ /* 0x000fe400087fe4ff */
[----:B--2---:R-:W-:-:S04]  /*272f0*/  IADD3 R8, P1, R22, UR6, RZ ;  /* 0x0000000616087c10 */ /* 0x004fc8000ff3e0ff */
[----:B------:R-:W-:Y:S02]  /*27300*/  IADD3.X R9, R23, UR7, RZ, P1, !PT ;  /* 0x0000000717097c10 */ /* 0x000fe40008ffe4ff */
[----:B-1----:R-:W-:Y:S02]  /*27310*/  IADD3 R6, P2, R20, UR6, RZ ;  /* 0x0000000614067c10 */ /* 0x002fe4000ff5e0ff */
[-C--:B------:R-:W-:Y:S02]  /*27320*/  IADD3 R13, R14, R0.reuse, RZ ;  /* 0x000000000e0d7210 */ /* 0x080fe40007ffe0ff */
[----:B------:R-:W-:Y:S02]  /*27330*/  IADD3.X R7, R21, UR7, RZ, P2, !PT ;  /* 0x0000000715077c10 */ /* 0x000fe400097fe4ff */
[-C--:B------:R-:W-:Y:S01]  /*27340*/  IADD3 R15, R12, R0.reuse, RZ ;  /* 0x000000000c0f7210 */ /* 0x080fe20007ffe0ff */
[----:B------:R1:W-:Y:S04]  /*27350*/  LDGSTS.E.BYPASS.128 [R13], [R4.64+0x600], !PT ;  /* 0x00000600040d7fae */ /* 0x0003e8000f901c4a */
[----:B------:R2:W-:Y:S01]  /*27360*/  LDGSTS.E.BYPASS.128 [R15], [R8.64+0x600], !PT ;  /* 0x00000600080f7fae */ /* 0x0005e2000f901c4a */
[----:B------:R-:W-:-:S05]  /*27370*/  IADD3 R17, R10, R0, RZ ;  /* 0x000000000a117210 */ /* 0x000fca0007ffe0ff */
[----:B------:R3:W-:Y:S04]  /*27380*/  LDGSTS.E.BYPASS.128 [R17], [R6.64+0x600], !PT ;  /* 0x0000060006117fae */ /* 0x0007e8000f901c4a */
[----:B------:R-:W0:Y:S01]  /*27390*/  LDGDEPBAR ;  /* 0x00000000000079af */ /* 0x000e220000000000 */
[----:B------:R-:W-:Y:S01]  /*273a0*/  PLOP3.LUT P0, PT, PT, PT, UP0, 0x80, 0x0 ;  /* 0x000000000000781c */ /* 0x000fe20003f0f008 */
[----:B------:R-:W-:Y:S02]  /*273b0*/  UIADD3 UR6, UP2, UR6, 0x200, URZ ;  /* 0x0000020006067890 */ /* 0x000fe4000ff5e03f */
[----:B------:R-:W-:Y:S02]  /*273c0*/  UPLOP3.LUT UP0, UPT, UPT, UPT, UPT, 0x40, 0x0 ;  /* 0x000000000000789c */ /* 0x000fe40003f0e870 */
[----:B------:R-:W-:Y:S01]  /*273d0*/  UIADD3.X UR7, URZ, UR7, URZ, UP2, !UPT ;  /* 0x000000073f077290 */ /* 0x000fe200097fe43f */
[-C--:B------:R-:W-:Y:S01]  /*273e0*/  FFMA R31, R131, R75.reuse, R196 ;  /* 0x0000004b831f7223 */ /* 0x080fe200000000c4 */
[-C--:B------:R-:W-:Y:S01]  /*273f0*/  FFMA R23, R139, R75.reuse, R181 ;  /* 0x0000004b8b177223 */ /* 0x080fe200000000b5 */
[-C--:B------:R-:W-:Y:S01]  /*27400*/  FFMA R27, R143, R75.reuse, R193 ;  /* 0x0000004b8f1b7223 */ /* 0x080fe200000000c1 */
[-C--:B------:R-:W-:Y:S01]  /*27410*/  FFMA R11, R147, R75.reuse, R209 ;  /* 0x0000004b930b7223 */ /* 0x080fe200000000d1 */
[-C--:B--2---:R-:W-:Y:S01]  /*27420*/  FFMA R15, R151, R75.reuse, R220 ;  /* 0x0000004b970f7223 */ /* 0x084fe200000000dc */
[----:B------:R-:W-:Y:S01]  /*27430*/  FFMA R19, R155, R75, R233 ;  /* 0x0000004b9b137223 */ /* 0x000fe200000000e9 */
[C---:B------:R-:W-:Y:S01]  /*27440*/  FFMA R230, R235.reuse, R83, R230 ;  /* 0x00000053ebe67223 */ /* 0x040fe200000000e6 */
[C---:B------:R-:W-:Y:S01]  /*27450*/  FFMA R229, R235.reuse, R79, R229 ;  /* 0x0000004febe57223 */ /* 0x040fe200000000e5 */
[----:B------:R-:W-:Y:S01]  /*27460*/  FFMA R228, R235, R71, R228 ;  /* 0x00000047ebe47223 */ /* 0x000fe200000000e4 */
[----:B------:R-:W-:Y:S01]  /*27470*/  LOP3.LUT R2, R2, 0x1e00, RZ, 0xc0, !PT ;  /* 0x00001e0002027812 */ /* 0x000fe200078ec0ff */
[C---:B------:R-:W-:Y:S01]  /*27480*/  FFMA R61, R111.reuse, R79, R236 ;  /* 0x0000004f6f3d7223 */ /* 0x040fe200000000ec */
[----:B------:R-:W-:Y:S01]  /*27490*/  FFMA R60, R111, R71, R237 ;  /* 0x000000476f3c7223 */ /* 0x000fe200000000ed */
[C---:B------:R-:W-:Y:S01]  /*274a0*/  FFMA R58, R115.reuse, R83, R176 ;  /* 0x00000053733a7223 */ /* 0x040fe200000000b0 */
[----:B------:R-:W-:Y:S01]  /*274b0*/  FFMA R57, R115, R79, R239 ;  /* 0x0000004f73397223 */ /* 0x000fe200000000ef */
[----:B------:R-:W-:-:S04]  /*274c0*/  DEPBAR.LE SB0, 0x4 ;  /* 0x000081000000791a */ /* 0x000fc80000000000 */
        /* <DEDUP_REMOVED lines=26> */
[C---:B-1----:R-:W-:Y:S01]  /*27670*/  FFMA R13, R151.reuse, R79, R213 ;  /* 0x0000004f970d7223 */ /* 0x042fe200000000d5 */
[----:B------:R-:W-:Y:S01]  /*27680*/  FFMA R12, R151, R71, R234 ;  /* 0x00000047970c7223 */ /* 0x000fe200000000ea */
[C---:B------:R-:W-:Y:S01]  /*27690*/  FFMA R18, R155.reuse, R83, R232 ;  /* 0x000000539b127223 */ /* 0x040fe200000000e8 */
[C---:B---3--:R-:W-:Y:S01]  /*276a0*/  FFMA R17, R155.reuse, R79, R217 ;  /* 0x0000004f9b117223 */ /* 0x048fe200000000d9 */
[----:B------:R-:W-:Y:S01]  /*276b0*/  FFMA R16, R155, R71, R221 ;  /* 0x000000479b107223 */ /* 0x000fe200000000dd */
[C---:B------:R-:W-:Y:S01]  /*276c0*/  FFMA R75, R159.reuse, R75, R173 ;  /* 0x0000004b9f4b7223 */ /* 0x040fe200000000ad */
[C---:B------:R-:W-:Y:S01]  /*276d0*/  FFMA R74, R159.reuse, R83, R169 ;  /* 0x000000539f4a7223 */ /* 0x040fe200000000a9 */
[C---:B------:R-:W-:Y:S01]  /*276e0*/  FFMA R73, R159.reuse, R79, R165 ;  /* 0x0000004f9f497223 */ /* 0x040fe200000000a5 */
[----:B------:R-:W-:Y:S01]  /*276f0*/  FFMA R72, R159, R71, R161 ;  /* 0x000000479f487223 */ /* 0x000fe200000000a1 */
[----:B------:R-:W-:Y:S06]  /*27700*/  BAR.SYNC 0x0 ;  /* 0x0000000000007b1d */ /* 0x000fec0000000000 */
[----:B------:R-:W-:Y:S01]  /*27710*/  @!P0 CALL.REL.NOINC `(.L_x_0) ;  /* 0x0000001000008944 */ /* 0x000fe20003c00000 */
[----:B------:R-:W-:Y:S05]  /*27720*/  BRA `(.L_x_1) ;  /* 0xfffdbf7000007947 */ /* 0x000fea000383ffff */
.L_x_0:
[----:B------:R-:W2:Y:S01]  /*27730*/  LDL.LU R48, [R1+0x238] ;  /* 0x0002380001307983 */ /* 0x000ea20000300800 */
[----:B------:R-:W-:-:S04]  /*27740*/  DEPBAR.LE SB0, 0x0 ;  /* 0x000080000000791a */ /* 0x000fc80000000000 */
[----:B------:R-:W3:Y:S04]  /*27750*/  LDL.LU R94, [R1+0x2b8] ;  /* 0x0002b800015e7983 */ /* 0x000ee80000300800 */
[----:B------:R-:W4:Y:S04]  /*27760*/  LDL.LU R93, [R1+0x2b4] ;  /* 0x0002b400015d7983 */ /* 0x000f280000300800 */
[----:B------:R-:W5:Y:S04]  /*27770*/  LDL.LU R69, [R1+0x2b0] ;  /* 0x0002b00001457983 */ /* 0x000f680000300800 */
[----:B------:R-:W1:Y:S04]  /*27780*/  S2R R235, SR_TID.X ;  /* 0x0000000000eb7919 */ /* 0x000e680000002100 */
[----:B------:R-:W1:Y:S01]  /*27790*/  S2R R225, SR_TID.X ;  /* 0x0000000000e17919 */ /* 0x000e620000002100 */
[----:B------:R-:W-:-:S03]  /*277a0*/  ULDC UR4, c[0x0][0x178] ;  /* 0x00005e0000047ab9 */ /* 0x000fc60000000800 */
[----:B------:R-:W3:Y:S04]  /*277b0*/  LDL.LU R92, [R1+0x2ac] ;  /* 0x0002ac00015c7983 */ /* 0x000ee80000300800 */
[----:B------:R-:W3:Y:S01]  /*277c0*/  LDL.LU R71, [R1+0x2a8] ;  /* 0x0002a80001477983 */ /* 0x000ee20000300800 */
[----:B-1----:R-:W-:Y:S02]  /*277d0*/  SHF.L.U32 R235, R235, 0x2, RZ ;  /* 0x00000002ebeb7819 */ /* 0x002fe400000006ff */
[----:B------:R-:W-:Y:S01]  /*277e0*/  SHF.R.U32.HI R225, RZ, 0x5, R225 ;  /* 0x00000005ffe17819 */ /* 0x000fe200000116e1 */
[----:B------:R-:W-:Y:S01]  /*277f0*/  UIMAD UR4, UR4, 0x32, URZ ;  /* 0x00000032040478a4 */ /* 0x000fe2000f8e023f */
[----:B------:R-:W-:Y:S01]  /*27800*/  LOP3.LUT R235, R235, 0x7c, RZ, 0xc0, !PT ;  /* 0x0000007cebeb7812 */ /* 0x000fe200078ec0ff */
[----:B------:R-:W3:Y:S01]  /*27810*/  LDL.LU R70, [R1+0x2a4] ;  /* 0x0002a40001467983 */ /* 0x000ee20000300800 */
[----:B------:R-:W-:-:S05]  /*27820*/  SGXT.U32 R225, R225, 0x2 ;  /* 0x00000002e1e1781a */ /* 0x000fca0000000000 */
[----:B------:R-:W-:Y:S01]  /*27830*/  IMAD R3, R225, 0x210, R235 ;  /* 0x00000210e1037824 */ /* 0x000fe200078e02eb */
[----:B------:R-:W-:Y:S06]  /*27840*/  BAR.SYNC 0x0 ;  /* 0x0000000000007b1d */ /* 0x000fec0000000000 */
[----:B------:R-:W-:Y:S01]  /*27850*/  SHF.L.U32 R2, R3, 0x2, RZ ;  /* 0x0000000203027819 */ /* 0x000fe200000006ff */
[----:B------:R-:W-:Y:S04]  /*27860*/  STS.128 [R3.X4], R228 ;  /* 0x000000e403007388 */ /* 0x000fe80000004c00 */
[----:B------:R-:W-:Y:S01]  /*27870*/  IMAD R68, R225, -0x630, R2 ;  /* 0xfffff9d0e1447824 */ /* 0x000fe200078e0202 */
[----:B------:R-:W-:Y:S04]  /*27880*/  STS.128 [R3.X4+0x210], R100 ;  /* 0x0002106403007388 */ /* 0x000fe80000004c00 */
[----:B------:R-:W-:Y:S04]  /*27890*/  STS.128 [R3.X4+0x420], R64 ;  /* 0x0004204003007388 */ /* 0x000fe80000004c00 */
[----:B------:R-:W-:Y:S04]  /*278a0*/  STS.128 [R3.X4+0x630], R60 ;  /* 0x0006303c03007388 */ /* 0x000fe80000004c00 */
[----:B------:R-:W-:Y:S06]  /*278b0*/  BAR.SYNC 0x0 ;  /* 0x0000000000007b1d */ /* 0x000fec0000000000 */
[----:B------:R-:W1:Y:S04]  /*278c0*/  LDS.128 R76, [R68] ;  /* 0x00000000444c7984 */ /* 0x000e680000000c00 */
[----:B------:R-:W1:Y:S04]  /*278d0*/  LDS.128 R80, [R68+0x840] ;  /* 0x0008400044507984 */ /* 0x000e680000000c00 */
[----:B------:R-:W1:Y:S04]  /*278e0*/  LDS.128 R84, [R68+0x1080] ;  /* 0x0010800044547984 */ /* 0x000e680000000c00 */
[----:B------:R-:W1:Y:S04]  /*278f0*/  LDS.128 R88, [R68+0x18c0] ;  /* 0x0018c00044587984 */ /* 0x000e680000000c00 */
[----:B------:R-:W-:Y:S06]  /*27900*/  BAR.SYNC 0x0 ;  /* 0x0000000000007b1d */ /* 0x000fec0000000000 */
[----:B------:R-:W-:Y:S04]  /*27910*/  STS.128 [R3.X4], R56 ;  /* 0x0000003803007388 */ /* 0x000fe80000004c00 */
[----:B------:R-:W-:Y:S04]  /*27920*/  STS.128 [R3.X4+0x210], R44 ;  /* 0x0002102c03007388 */ /* 0x000fe80000004c00 */
[----:B------:R-:W-:Y:S04]  /*27930*/  STS.128 [R3.X4+0x420], R40 ;  /* 0x0004202803007388 */ /* 0x000fe80000004c00 */
[----:B------:R-:W-:Y:S04]  /*27940*/  STS.128 [R3.X4+0x630], R36 ;  /* 0x0006302403007388 */ /* 0x000fe80000004c00 */
[----:B------:R-:W-:Y:S06]  /*27950*/  BAR.SYNC 0x0 ;  /* 0x0000000000007b1d */ /* 0x000fec0000000000 */
[----:B------:R-:W1:Y:S04]  /*27960*/  LDS.128 R64, [R68] ;  /* 0x0000000044407984 */ /* 0x000e680000000c00 */
[----:B------:R-:W-:Y:S04]  /*27970*/  LDS.128 R52, [R68+0x1080] ;  /* 0x0010800044347984 */ /* 0x000fe80000000c00 */
[----:B------:R-:W-:Y:S01]  /*27980*/  LDS.128 R60, [R68+0x18c0] ;  /* 0x0018c000443c7984 */ /* 0x000fe20000000c00 */
[----:B--2---:R-:W-:-:S03]  /*27990*/  LOP3.LUT R0, R48, R235, RZ, 0xfc, !PT ;  /* 0x000000eb30007212 */ /* 0x004fc600078efcff */
[----:B------:R-:W2:Y:S04]  /*279a0*/  LDS.128 R48, [R68+0x840] ;  /* 0x0008400044307984 */ /* 0x000ea80000000c00 */
[----:B------:R-:W-:Y:S06]  /*279b0*/  BAR.SYNC 0x0 ;  /* 0x0000000000007b1d */ /* 0x000fec0000000000 */
[----:B------:R-:W-:Y:S01]  /*279c0*/  STS.128 [R3.X4], R28 ;  /* 0x0000001c03007388 */ /* 0x000fe20000004c00 */
[----:B------:R-:W-:-:S03]  /*279d0*/  ISETP.GE.AND P0, PT, R0, 0x80, PT ;  /* 0x000000800000780c */ /* 0x000fc60003f06270 */
[----:B------:R-:W-:Y:S04]  /*279e0*/  STS.128 [R3.X4+0x210], R32 ;  /* 0x0002102003007388 */ /* 0x000fe80000004c00 */
[----:B------:R-:W-:Y:S04]  /*279f0*/  STS.128 [R3.X4+0x420], R20 ;  /* 0x0004201403007388 */ /* 0x000fe80000004c00 */
[----:B------:R-:W-:Y:S04]  /*27a00*/  STS.128 [R3.X4+0x630], R24 ;  /* 0x0006301803007388 */ /* 0x000fe80000004c00 */
[----:B------:R-:W-:Y:S06]  /*27a10*/  BAR.SYNC 0x0 ;  /* 0x0000000000007b1d */ /* 0x000fec0000000000 */
[----:B------:R-:W1:Y:S01]  /*27a20*/  LDS.128 R40, [R68] ;  /* 0x0000000044287984 */ /* 0x000e620000000c00 */
[----:B-----5:R-:W-:-:S03]  /*27a30*/  ISETP.LT.AND P3, PT, R69, UR4, !P0 ;  /* 0x0000000445007c0c */ /* 0x020fc6000c761270 */
[----:B------:R-:W5:Y:S04]  /*27a40*/  LDS.128 R44, [R68+0x840] ;  /* 0x00084000442c7984 */ /* 0x000f680000000c00 */
[----:B------:R-:W1:Y:S04]  /*27a50*/  LDS.128 R4, [R68+0x1080] ;  /* 0x0010800044047984 */ /* 0x000e680000000c00 */
[----:B------:R-:W1:Y:S04]  /*27a60*/  LDS.128 R36, [R68+0x18c0] ;  /* 0x0018c00044247984 */ /* 0x000e680000000c00 */
[----:B------:R-:W-:Y:S06]  /*27a70*/  BAR.SYNC 0x0 ;  /* 0x0000000000007b1d */ /* 0x000fec0000000000 */
[----:B------:R2:W-:Y:S02]  /*27a80*/  STS.128 [R3.X4], R8 ;  /* 0x0000000803007388 */ /* 0x0005e40000004c00 */
[----:B--2---:R-:W-:-:S02]  /*27a90*/  LEA R10, R69, R0, 0x7 ;  /* 0x00000000450a7211 */ /* 0x004fc400078e38ff */
[----:B------:R-:W2:Y:S04]  /*27aa0*/  LDL.LU R69, [R1+0x2a0] ;  /* 0x0002a00001457983 */ /* 0x000ea80000300800 */
[----:B------:R-:W5:Y:S04]  /*27ab0*/  LDL.LU R59, [R1+0x29c] ;  /* 0x00029c00013b7983 */ /* 0x000f680000300800 */
[----:B------:R-:W5:Y:S04]  /*27ac0*/  LDL.LU R58, [R1+0x298] ;  /* 0x00029800013a7983 */ /* 0x000f680000300800 */
[----:B------:R-:W5:Y:S04]  /*27ad0*/  LDL.LU R57, [R1+0x294] ;  /* 0x0002940001397983 */ /* 0x000f680000300800 */
[----:B------:R1:W-:Y:S04]  /*27ae0*/  STS.128 [R3.X4+0x420], R16 ;  /* 0x0004201003007388 */ /* 0x0003e80000004c00 */
[----:B------:R-:W5:Y:S04]  /*27af0*/  LDL.LU R56, [R1+0x290] ;  /* 0x0002900001387983 */ /* 0x000f680000300800 */
[----:B-1----:R-:W5:Y:S04]  /*27b00*/  LDL.LU R17, [R1+0x28c] ;  /* 0x00028c0001117983 */ /* 0x002f680000300800 */
[----:B------:R-:W5:Y:S04]  /*27b10*/  LDL.LU R18, [R1+0x288] ;  /* 0x0002880001127983 */ /* 0x000f680000300800 */
[----:B------:R-:W5:Y:S04]  /*27b20*/  LDL.LU R19, [R1+0x284] ;  /* 0x0002840001137983 */ /* 0x000f680000300800 */
[----:B------:R-:W5:Y:S04]  /*27b30*/  LDL.LU R23, [R1+0x280] ;  /* 0x0002800001177983 */ /* 0x000f680000300800 */
[----:B------:R-:W5:Y:S01]  /*27b40*/  LDL R22, [R1+0x27c] ;  /* 0x00027c0001167983 */ /* 0x000f620000100800 */
[----:B---3--:R-:W-:-:S02]  /*27b50*/  ISETP.LT.AND P1, PT, R94, UR4, !P0 ;  /* 0x000000045e007c0c */ /* 0x008fc4000c721270 */
[----:B----4-:R-:W-:Y:S01]  /*27b60*/  ISETP.LT.AND P2, PT, R93, UR4, !P0 ;  /* 0x000000045d007c0c */ /* 0x010fe2000c741270 */
[----:B------:R-:W-:Y:S01]  /*27b70*/  STS.128 [R3.X4+0x210], R12 ;  /* 0x0002100c03007388 */ /* 0x000fe20000004c00 */
[----:B------:R-:W-:-:S03]  /*27b80*/  MOV R21, 0x4 ;  /* 0x0000000400157802 */ /* 0x000fc60000000f00 */
[----:B------:R-:W-:Y:S01]  /*27b90*/  STS.128 [R3.X4+0x630], R72 ;  /* 0x0006304803007388 */ /* 0x000fe20000004c00 */
[-C--:B------:R-:W-:Y:S02]  /*27ba0*/  LEA R2, R94, R0.reuse, 0x7 ;  /* 0x000000005e027211 */ /* 0x080fe400078e38ff */
[----:B------:R-:W-:Y:S01]  /*27bb0*/  ISETP.LT.AND P4, PT, R92, UR4, !P0 ;  /* 0x000000045c007c0c */ /* 0x000fe2000c781270 */
[----:B------:R-:W-:Y:S06]  /*27bc0*/  BAR.SYNC 0x0 ;  /* 0x0000000000007b1d */ /* 0x000fec0000000000 */
[----:B------:R-:W1:Y:S01]  /*27bd0*/  LDS.128 R24, [R68] ;  /* 0x0000000044187984 */ /* 0x000e620000000c00 */
[----:B------:R-:W-:-:S02]  /*27be0*/  LEA R20, R93, R0, 0x7 ;  /* 0x000000005d147211 */ /* 0x000fc400078e38ff */
[----:B------:R-:W-:Y:S01]  /*27bf0*/  ISETP.LT.AND P5, PT, R71, UR4, !P0 ;  /* 0x0000000447007c0c */ /* 0x000fe2000c7a1270 */
[----:B------:R-:W3:Y:S01]  /*27c00*/  LDS.128 R28, [R68+0x840] ;  /* 0x00084000441c7984 */ /* 0x000ee20000000c00 */
[----:B------:R-:W-:-:S03]  /*27c10*/  LEA R12, R92, R0, 0x7 ;  /* 0x000000005c0c7211 */ /* 0x000fc600078e38ff */
[----:B------:R-:W4:Y:S01]  /*27c20*/  LDS.128 R32, [R68+0x1080] ;  /* 0x0010800044207984 */ /* 0x000f220000000c00 */
[----:B------:R-:W-:Y:S01]  /*27c30*/  LEA R14, R71, R0, 0x7 ;  /* 0x00000000470e7211 */ /* 0x000fe200078e38ff */
[----:B------:R-:W-:-:S04]  /*27c40*/  IMAD.WIDE R2, R2, R21, c[0x0][0x170] ;  /* 0x00005c0002027625 */ /* 0x000fc800078e0215 */
[-C--:B------:R-:W-:Y:S01]  /*27c50*/  IMAD.WIDE R8, R20, R21.reuse, c[0x0][0x170] ;  /* 0x00005c0014087625 */ /* 0x080fe200078e0215 */
[----:B------:R1:W-:Y:S03]  /*27c60*/  @P1 STG.E.128 [R2.64], R76 ;  /* 0x0000004c02001986 */ /* 0x0003e6000c101d0a */
[-C--:B------:R-:W-:Y:S01]  /*27c70*/  IMAD.WIDE R10, R10, R21.reuse, c[0x0][0x170] ;  /* 0x00005c000a0a7625 */ /* 0x080fe200078e0215 */
[----:B------:R1:W-:Y:S03]  /*27c80*/  @P2 STG.E.128 [R8.64], R80 ;  /* 0x0000005008002986 */ /* 0x0003e6000c101d0a */
[----:B------:R-:W-:Y:S01]  /*27c90*/  IMAD.WIDE R12, R12, R21, c[0x0][0x170] ;  /* 0x00005c000c0c7625 */ /* 0x000fe200078e0215 */
[----:B------:R-:W-:-:S03]  /*27ca0*/  ISETP.LT.AND P1, PT, R70, UR4, !P0 ;  /* 0x0000000446007c0c */ /* 0x000fc6000c721270 */
[----:B------:R-:W-:Y:S01]  /*27cb0*/  IMAD.WIDE R14, R14, R21, c[0x0][0x170] ;  /* 0x00005c000e0e7625 */ /* 0x000fe200078e0215 */
[----:B------:R2:W-:Y:S01]  /*27cc0*/  @P3 STG.E.128 [R10.64], R84 ;  /* 0x000000540a003986 */ /* 0x0005e2000c101d0a */
[----:B------:R-:W-:-:S03]  /*27cd0*/  LEA R16, R70, R0, 0x7 ;  /* 0x0000000046107211 */ /* 0x000fc600078e38ff */
[----:B------:R2:W-:Y:S04]  /*27ce0*/  @P4 STG.E.128 [R12.64], R88 ;  /* 0x000000580c004986 */ /* 0x0005e8000c101d0a */
[----:B------:R2:W-:Y:S01]  /*27cf0*/  @P5 STG.E.128 [R14.64], R64 ;  /* 0x000000400e005986 */ /* 0x0005e2000c101d0a */
[----:B-1----:R-:W-:-:S05]  /*27d00*/  IMAD.WIDE R2, R16, R21, c[0x0][0x170] ;  /* 0x00005c0010027625 */ /* 0x002fca00078e0215 */
[----:B------:R1:W-:Y:S01]  /*27d10*/  @P1 STG.E.128 [R2.64], R48 ;  /* 0x0000003002001986 */ /* 0x0003e2000c101d0a */
[C---:B--2---:R-:W-:Y:S02]  /*27d20*/  ISETP.LT.AND P2, PT, R69.reuse, UR4, !P0 ;  /* 0x0000000445007c0c */ /* 0x044fe4000c741270 */
[-C--:B------:R-:W-:Y:S02]  /*27d30*/  LEA R8, R69, R0.reuse, 0x7 ;  /* 0x0000000045087211 */ /* 0x080fe400078e38ff */
[C---:B-----5:R-:W-:Y:S02]  /*27d40*/  ISETP.LT.AND P3, PT, R59.reuse, UR4, !P0 ;  /* 0x000000043b007c0c */ /* 0x060fe4000c761270 */
[-C--:B------:R-:W-:Y:S02]  /*27d50*/  LEA R10, R59, R0.reuse, 0x7 ;  /* 0x000000003b0a7211 */ /* 0x080fe400078e38ff */
[C---:B------:R-:W-:Y:S02]  /*27d60*/  ISETP.LT.AND P4, PT, R58.reuse, UR4, !P0 ;  /* 0x000000043a007c0c */ /* 0x040fe4000c781270 */
[----:B------:R-:W-:-:S02]  /*27d70*/  LEA R12, R58, R0, 0x7 ;  /* 0x000000003a0c7211 */ /* 0x000fc400078e38ff */
[C---:B------:R-:W-:Y:S02]  /*27d80*/  ISETP.LT.AND P5, PT, R57.reuse, UR4, !P0 ;  /* 0x0000000439007c0c */ /* 0x040fe4000c7a1270 */
[----:B------:R-:W-:Y:S01]  /*27d90*/  LEA R14, R57, R0, 0x7 ;  /* 0x00000000390e7211 */ /* 0x000fe200078e38ff */
[----:B------:R-:W-:-:S04]  /*27da0*/  IMAD.WIDE R8, R8, R21, c[0x0][0x170] ;  /* 0x00005c0008087625 */ /* 0x000fc800078e0215 */
[-C--:B------:R-:W-:Y:S01]  /*27db0*/  IMAD.WIDE R10, R10, R21.reuse, c[0x0][0x170] ;  /* 0x00005c000a0a7625 */ /* 0x080fe200078e0215 */
[----:B------:R2:W-:Y:S03]  /*27dc0*/  @P2 STG.E.128 [R8.64], R52 ;  /* 0x0000003408002986 */ /* 0x0005e6000c101d0a */
[----:B------:R-:W-:Y:S01]  /*27dd0*/  IMAD.WIDE R12, R12, R21, c[0x0][0x170] ;  /* 0x00005c000c0c7625 */ /* 0x000fe200078e0215 */
[----:B------:R-:W-:-:S03]  /*27de0*/  ISETP.LT.AND P1, PT, R56, UR4, !P0 ;  /* 0x0000000438007c0c */ /* 0x000fc6000c721270 */
[----:B------:R-:W-:Y:S01]  /*27df0*/  IMAD.WIDE R14, R14, R21, c[0x0][0x170] ;  /* 0x00005c000e0e7625 */ /* 0x000fe200078e0215 */
[----:B------:R5:W-:Y:S01]  /*27e00*/  @P3 STG.E.128 [R10.64], R60 ;  /* 0x0000003c0a003986 */ /* 0x000be2000c101d0a */
[-C--:B------:R-:W-:Y:S02]  /*27e10*/  LEA R16, R56, R0.reuse, 0x7 ;  /* 0x0000000038107211 */ /* 0x080fe400078e38ff */
[C---:B------:R-:W-:Y:S01]  /*27e20*/  ISETP.LT.AND P2, PT, R17.reuse, UR4, !P0 ;  /* 0x0000000411007c0c */ /* 0x040fe2000c741270 */
[----:B------:R3:W-:Y:S01]  /*27e30*/  @P4 STG.E.128 [R12.64], R40 ;  /* 0x000000280c004986 */ /* 0x0007e2000c101d0a */
[-C--:B------:R-:W-:Y:S02]  /*27e40*/  LEA R17, R17, R0.reuse, 0x7 ;  /* 0x0000000011117211 */ /* 0x080fe400078e38ff */
[C---:B------:R-:W-:Y:S01]  /*27e50*/  ISETP.LT.AND P3, PT, R18.reuse, UR4, !P0 ;  /* 0x0000000412007c0c */ /* 0x040fe2000c761270 */
[----:B------:R3:W-:Y:S01]  /*27e60*/  @P5 STG.E.128 [R14.64], R44 ;  /* 0x0000002c0e005986 */ /* 0x0007e2000c101d0a */
[----:B------:R-:W-:-:S02]  /*27e70*/  LEA R18, R18, R0, 0x7 ;  /* 0x0000000012127211 */ /* 0x000fc400078e38ff */
[C---:B------:R-:W-:Y:S02]  /*27e80*/  ISETP.LT.AND P4, PT, R19.reuse, UR4, !P0 ;  /* 0x0000000413007c0c */ /* 0x040fe4000c781270 */
[-C--:B------:R-:W-:Y:S02]  /*27e90*/  LEA R19, R19, R0.reuse, 0x7 ;  /* 0x0000000013137211 */ /* 0x080fe400078e38ff */
[C---:B------:R-:W-:Y:S01]  /*27ea0*/  ISETP.LT.AND P5, PT, R23.reuse, UR4, !P0 ;  /* 0x0000000417007c0c */ /* 0x040fe2000c7a1270 */
[-C--:B-1----:R-:W-:Y:S01]  /*27eb0*/  IMAD.WIDE R2, R16, R21.reuse, c[0x0][0x170] ;  /* 0x00005c0010027625 */ /* 0x082fe200078e0215 */
[----:B------:R-:W-:Y:S02]  /*27ec0*/  LEA R20, R23, R0, 0x7 ;  /* 0x0000000017147211 */ /* 0x000fe400078e38ff */
[----:B------:R-:W-:Y:S01]  /*27ed0*/  ISETP.LT.AND P0, PT, R22, UR4, !P0 ;  /* 0x0000000416007c0c */ /* 0x000fe2000c701270 */
[-C--:B--2---:R-:W-:Y:S01]  /*27ee0*/  IMAD.WIDE R8, R17, R21.reuse, c[0x0][0x170] ;  /* 0x00005c0011087625 */ /* 0x084fe200078e0215 */
[----:B------:R1:W-:Y:S03]  /*27ef0*/  @P1 STG.E.128 [R2.64], R4 ;  /* 0x0000000402001986 */ /* 0x0003e6000c101d0a */
[-C--:B-----5:R-:W-:Y:S01]  /*27f00*/  IMAD.WIDE R10, R18, R21.reuse, c[0x0][0x170] ;  /* 0x00005c00120a7625 */ /* 0x0a0fe200078e0215 */
[----:B------:R1:W-:Y:S03]  /*27f10*/  @P2 STG.E.128 [R8.64], R36 ;  /* 0x0000002408002986 */ /* 0x0003e6000c101d0a */
[-C--:B---3--:R-:W-:Y:S01]  /*27f20*/  IMAD.WIDE R12, R19, R21.reuse, c[0x0][0x170] ;  /* 0x00005c00130c7625 */ /* 0x088fe200078e0215 */
[----:B------:R1:W-:Y:S03]  /*27f30*/  @P3 STG.E.128 [R10.64], R24 ;  /* 0x000000180a003986 */ /* 0x0003e6000c101d0a */
[----:B------:R-:W-:Y:S01]  /*27f40*/  IMAD.WIDE R14, R20, R21, c[0x0][0x170] ;  /* 0x00005c00140e7625 */ /* 0x000fe200078e0215 */
[----:B------:R1:W-:Y:S04]  /*27f50*/  @P4 STG.E.128 [R12.64], R28 ;  /* 0x0000001c0c004986 */ /* 0x0003e8000c101d0a */
[----:B----4-:R1:W-:Y:S01]  /*27f60*/  @P5 STG.E.128 [R14.64], R32 ;  /* 0x000000200e005986 */ /* 0x0103e2000c101d0a */
[----:B------:R-:W-:Y:S05]  /*27f70*/  @!P0 EXIT ;  /* 0x000000000000894d */ /* 0x000fea0003800000 */
[----:B------:R-:W2:Y:S01]  /*27f80*/  LDS.128 R68, [R68+0x18c0] ;  /* 0x0018c00044447984 */ /* 0x000ea20000000c00 */
[----:B-1----:R-:W-:-:S05]  /*27f90*/  LEA R2, R22, R0, 0x7 ;  /* 0x0000000016027211 */ /* 0x002fca00078e38ff */
[----:B------:R-:W-:-:S05]  /*27fa0*/  IMAD.WIDE R2, R2, R21, c[0x0][0x170] ;  /* 0x00005c0002027625 */ /* 0x000fca00078e0215 */
[----:B--2---:R-:W-:Y:S01]  /*27fb0*/  STG.E.128 [R2.64], R68 ;  /* 0x0000004402007986 */ /* 0x004fe2000c101d0a */
[----:B------:R-:W-:Y:S05]  /*27fc0*/  EXIT ;  /* 0x000000000000794d */ /* 0x000fea0003800000 */
.L_x_2:
[----:B------:R-:W-:-:S00]  /*27fd0*/  BRA `(.L_x_2) ;  /* 0xfffffff000007947 */ /* 0x000fc0000383ffff */
[----:B------:R-:W-:-:S00]  /*27fe0*/  NOP ;  /* 0x0000000000007918 */ /* 0x000fc00000000000 */
        /* <DEDUP_REMOVED lines=9> */
.L_x_3:


//--------------------- .nv.shared.triton_mm      --------------------------
	.section	.nv.shared.triton_mm,"aw",@nobits
	.align	16
